//
// Generated by NVIDIA NVVM Compiler
//
// Compiler Build ID: CL-36424714
// Cuda compilation tools, release 13.0, V13.0.88
// Based on NVVM 20.0.0
//

.version 9.0
.target sm_100
.address_size 64

	// .globl	_Z6updatePdiPiiPA3_diiS_dddi
.func  (.param .align 16 .b8 func_retval0[16]) __internal_trig_reduction_slowpathd
(
	.param .b64 __internal_trig_reduction_slowpathd_param_0
)
;
.global .align 8 .b8 __cudart_i2opi_d[144] = {8, 93, 141, 31, 177, 95, 251, 107, 234, 146, 82, 138, 247, 57, 7, 61, 123, 241, 229, 235, 199, 186, 39, 117, 45, 234, 95, 158, 102, 63, 70, 79, 183, 9, 203, 39, 207, 126, 54, 109, 31, 109, 10, 90, 139, 17, 47, 239, 15, 152, 5, 222, 255, 151, 248, 31, 59, 40, 249, 189, 139, 95, 132, 156, 244, 57, 83, 131, 57, 214, 145, 57, 65, 126, 95, 180, 38, 112, 156, 233, 132, 68, 187, 46, 245, 53, 130, 232, 62, 167, 41, 177, 28, 235, 29, 254, 28, 146, 209, 9, 234, 46, 73, 6, 224, 210, 77, 66, 58, 110, 36, 183, 97, 197, 187, 222, 171, 99, 81, 254, 65, 144, 67, 60, 153, 149, 98, 219, 192, 221, 52, 245, 209, 87, 39, 252, 41, 21, 68, 78, 110, 131, 249, 162};
.global .align 16 .b8 __cudart_sin_cos_coeffs[128] = {70, 210, 176, 44, 241, 229, 90, 190, 146, 227, 172, 105, 227, 29, 199, 62, 161, 98, 219, 25, 160, 1, 42, 191, 24, 8, 17, 17, 17, 17, 129, 63, 84, 85, 85, 85, 85, 85, 197, 191, 0, 0, 0, 0, 0, 0, 0, 0, 0, 0, 0, 0, 0, 0, 0, 0, 100, 129, 253, 32, 131, 255, 168, 189, 40, 133, 239, 193, 167, 238, 33, 62, 217, 230, 6, 142, 79, 126, 146, 190, 233, 188, 221, 25, 160, 1, 250, 62, 71, 93, 193, 22, 108, 193, 86, 191, 81, 85, 85, 85, 85, 85, 165, 63, 0, 0, 0, 0, 0, 0, 224, 191, 0, 0, 0, 0, 0, 0, 240, 63};

.visible .entry _Z6updatePdiPiiPA3_diiS_dddi(
	.param .u64 .ptr .align 1 _Z6updatePdiPiiPA3_diiS_dddi_param_0,
	.param .u32 _Z6updatePdiPiiPA3_diiS_dddi_param_1,
	.param .u64 .ptr .align 1 _Z6updatePdiPiiPA3_diiS_dddi_param_2,
	.param .u32 _Z6updatePdiPiiPA3_diiS_dddi_param_3,
	.param .u64 .ptr .align 1 _Z6updatePdiPiiPA3_diiS_dddi_param_4,
	.param .u32 _Z6updatePdiPiiPA3_diiS_dddi_param_5,
	.param .u32 _Z6updatePdiPiiPA3_diiS_dddi_param_6,
	.param .u64 .ptr .align 1 _Z6updatePdiPiiPA3_diiS_dddi_param_7,
	.param .f64 _Z6updatePdiPiiPA3_diiS_dddi_param_8,
	.param .f64 _Z6updatePdiPiiPA3_diiS_dddi_param_9,
	.param .f64 _Z6updatePdiPiiPA3_diiS_dddi_param_10,
	.param .u32 _Z6updatePdiPiiPA3_diiS_dddi_param_11
)
{
	.reg .pred 	%p<55>;
	.reg .b32 	%r<159>;
	.reg .b32 	%f<3>;
	.reg .b64 	%rd<90>;
	.reg .b64 	%fd<449>;

	ld.param.u64 	%rd21, [_Z6updatePdiPiiPA3_diiS_dddi_param_0];
	ld.param.u32 	%r47, [_Z6updatePdiPiiPA3_diiS_dddi_param_1];
	ld.param.u64 	%rd22, [_Z6updatePdiPiiPA3_diiS_dddi_param_4];
	ld.param.u32 	%r49, [_Z6updatePdiPiiPA3_diiS_dddi_param_6];
	ld.param.u64 	%rd23, [_Z6updatePdiPiiPA3_diiS_dddi_param_7];
	cvta.to.global.u64 	%rd1, %rd21;
	cvta.to.global.u64 	%rd2, %rd23;
	cvta.to.global.u64 	%rd3, %rd22;
	setp.eq.s32 	%p1, %r49, 0;
	@%p1 bra 	$L__BB0_60;
	setp.lt.s32 	%p2, %r47, 1;
	@%p2 bra 	$L__BB0_60;
	mov.f64 	%fd63, 0d401921FB54442EEA;
	{
	.reg .b32 %temp; 
	mov.b64 	{%temp, %r51}, %fd63;
	}
	and.b32  	%r1, %r51, 2147483647;
	{
	.reg .b32 %temp; 
	mov.b64 	{%r52, %temp}, %fd63;
	}
	mov.b64 	%fd1, {%r52, %r1};
	{
	.reg .b32 %temp; 
	mov.b64 	{%temp, %r2}, %fd1;
	}
	shr.u32 	%r53, %r2, 20;
	setp.lt.u32 	%p3, %r2, 1048576;
	mul.f64 	%fd64, %fd1, 0d4350000000000000;
	{
	.reg .b32 %temp; 
	mov.b64 	{%temp, %r54}, %fd64;
	}
	shr.u32 	%r55, %r54, 20;
	add.s32 	%r56, %r53, %r55;
	add.s32 	%r57, %r56, -54;
	selp.b32 	%r3, %r57, %r53, %p3;
	mov.u32 	%r58, %tid.y;
	mov.u32 	%r59, %ntid.y;
	mov.u32 	%r60, %nctaid.x;
	mov.u32 	%r61, %ctaid.y;
	mov.u32 	%r62, %ctaid.x;
	mad.lo.s32 	%r63, %r61, %r60, %r62;
	mad.lo.s32 	%r64, %r63, %r59, %r58;
	mov.u32 	%r65, %ntid.x;
	mov.u32 	%r66, %tid.x;
	mad.lo.s32 	%r67, %r64, %r65, %r66;
	mul.lo.s32 	%r4, %r67, %r47;
	mov.b32 	%r146, 0;
	mov.u64 	%rd69, __cudart_sin_cos_coeffs;
$L__BB0_3:
	ld.param.u32 	%r145, [_Z6updatePdiPiiPA3_diiS_dddi_param_5];
	add.s32 	%r6, %r146, %r4;
	setp.ge.s32 	%p4, %r6, %r145;
	@%p4 bra 	$L__BB0_60;
	ld.global.f64 	%fd65, [%rd1+32];
	cvt.rzi.s32.f64 	%r7, %fd65;
	mad.lo.s32 	%r68, %r7, 7, 6;
	mul.lo.s32 	%r69, %r68, %r6;
	mul.wide.s32 	%rd24, %r69, 8;
	add.s64 	%rd4, %rd1, %rd24;
	ld.global.f64 	%fd66, [%rd4+40];
	cvt.rzi.s32.f64 	%r8, %fd66;
	setp.ne.s32 	%p5, %r8, 0;
	@%p5 bra 	$L__BB0_17;
	setp.lt.s32 	%p44, %r49, 1;
	@%p44 bra 	$L__BB0_59;
	mov.b32 	%r147, 0;
$L__BB0_7:
	mul.wide.u32 	%rd66, %r147, 24;
	add.s64 	%rd5, %rd3, %rd66;
	ld.global.f64 	%fd2, [%rd4];
	ld.global.f64 	%fd3, [%rd4+8];
	ld.global.f64 	%fd339, [%rd4+16];
	ld.global.f64 	%fd4, [%rd5];
	ld.global.f64 	%fd340, [%rd5+8];
	add.f64 	%fd5, %fd339, %fd340;
	abs.f64 	%fd6, %fd5;
	setp.neu.f64 	%p45, %fd6, 0d7FF0000000000000;
	@%p45 bra 	$L__BB0_9;
	mov.f64 	%fd346, 0d0000000000000000;
	mul.rn.f64 	%fd439, %fd5, %fd346;
	mov.b32 	%r149, 1;
	bra.uni 	$L__BB0_12;
$L__BB0_9:
	mul.f64 	%fd341, %fd5, 0d3FE45F306DC9C883;
	cvt.rni.s32.f64 	%r148, %fd341;
	cvt.rn.f64.s32 	%fd342, %r148;
	fma.rn.f64 	%fd343, %fd342, 0dBFF921FB54442D18, %fd5;
	fma.rn.f64 	%fd344, %fd342, 0dBC91A62633145C00, %fd343;
	fma.rn.f64 	%fd439, %fd342, 0dB97B839A252049C0, %fd344;
	setp.ltu.f64 	%p46, %fd6, 0d41E0000000000000;
	@%p46 bra 	$L__BB0_11;
	{ // callseq 2, 0
	.param .b64 param0;
	st.param.f64 	[param0], %fd5;
	.param .align 16 .b8 retval0[16];
	call.uni (retval0), 
	__internal_trig_reduction_slowpathd, 
	(
	param0
	);
	ld.param.f64 	%fd439, [retval0];
	ld.param.b32 	%r148, [retval0+8];
	} // callseq 2
$L__BB0_11:
	add.s32 	%r149, %r148, 1;
$L__BB0_12:
	setp.neu.f64 	%p47, %fd6, 0d7FF0000000000000;
	shl.b32 	%r130, %r149, 6;
	cvt.u64.u32 	%rd67, %r130;
	and.b64  	%rd68, %rd67, 64;
	add.s64 	%rd70, %rd69, %rd68;
	mul.rn.f64 	%fd347, %fd439, %fd439;
	and.b32  	%r131, %r149, 1;
	setp.eq.b32 	%p48, %r131, 1;
	selp.f64 	%fd348, 0dBDA8FF8320FD8164, 0d3DE5DB65F9785EBA, %p48;
	ld.global.nc.v2.f64 	{%fd349, %fd350}, [%rd70];
	fma.rn.f64 	%fd351, %fd348, %fd347, %fd349;
	fma.rn.f64 	%fd352, %fd351, %fd347, %fd350;
	ld.global.nc.v2.f64 	{%fd353, %fd354}, [%rd70+16];
	fma.rn.f64 	%fd355, %fd352, %fd347, %fd353;
	fma.rn.f64 	%fd356, %fd355, %fd347, %fd354;
	ld.global.nc.v2.f64 	{%fd357, %fd358}, [%rd70+32];
	fma.rn.f64 	%fd359, %fd356, %fd347, %fd357;
	fma.rn.f64 	%fd360, %fd359, %fd347, %fd358;
	fma.rn.f64 	%fd361, %fd360, %fd439, %fd439;
	fma.rn.f64 	%fd362, %fd360, %fd347, 0d3FF0000000000000;
	selp.f64 	%fd363, %fd362, %fd361, %p48;
	and.b32  	%r132, %r149, 2;
	setp.eq.s32 	%p49, %r132, 0;
	mov.f64 	%fd364, 0d0000000000000000;
	sub.f64 	%fd365, %fd364, %fd363;
	selp.f64 	%fd366, %fd363, %fd365, %p49;
	fma.rn.f64 	%fd12, %fd4, %fd366, %fd2;
	@%p47 bra 	$L__BB0_14;
	mov.f64 	%fd372, 0d0000000000000000;
	mul.rn.f64 	%fd440, %fd5, %fd372;
	mov.b32 	%r150, 0;
	bra.uni 	$L__BB0_16;
$L__BB0_14:
	mul.f64 	%fd367, %fd5, 0d3FE45F306DC9C883;
	cvt.rni.s32.f64 	%r150, %fd367;
	cvt.rn.f64.s32 	%fd368, %r150;
	fma.rn.f64 	%fd369, %fd368, 0dBFF921FB54442D18, %fd5;
	fma.rn.f64 	%fd370, %fd368, 0dBC91A62633145C00, %fd369;
	fma.rn.f64 	%fd440, %fd368, 0dB97B839A252049C0, %fd370;
	setp.ltu.f64 	%p50, %fd6, 0d41E0000000000000;
	@%p50 bra 	$L__BB0_16;
	{ // callseq 3, 0
	.param .b64 param0;
	st.param.f64 	[param0], %fd5;
	.param .align 16 .b8 retval0[16];
	call.uni (retval0), 
	__internal_trig_reduction_slowpathd, 
	(
	param0
	);
	ld.param.f64 	%fd440, [retval0];
	ld.param.b32 	%r150, [retval0+8];
	} // callseq 3
$L__BB0_16:
	shl.b32 	%r135, %r150, 6;
	cvt.u64.u32 	%rd71, %r135;
	and.b64  	%rd72, %rd71, 64;
	add.s64 	%rd74, %rd69, %rd72;
	mul.rn.f64 	%fd373, %fd440, %fd440;
	and.b32  	%r136, %r150, 1;
	setp.eq.b32 	%p51, %r136, 1;
	selp.f64 	%fd374, 0dBDA8FF8320FD8164, 0d3DE5DB65F9785EBA, %p51;
	ld.global.nc.v2.f64 	{%fd375, %fd376}, [%rd74];
	fma.rn.f64 	%fd377, %fd374, %fd373, %fd375;
	fma.rn.f64 	%fd378, %fd377, %fd373, %fd376;
	ld.global.nc.v2.f64 	{%fd379, %fd380}, [%rd74+16];
	fma.rn.f64 	%fd381, %fd378, %fd373, %fd379;
	fma.rn.f64 	%fd382, %fd381, %fd373, %fd380;
	ld.global.nc.v2.f64 	{%fd383, %fd384}, [%rd74+32];
	fma.rn.f64 	%fd385, %fd382, %fd373, %fd383;
	fma.rn.f64 	%fd386, %fd385, %fd373, %fd384;
	fma.rn.f64 	%fd387, %fd386, %fd440, %fd440;
	fma.rn.f64 	%fd388, %fd386, %fd373, 0d3FF0000000000000;
	selp.f64 	%fd389, %fd388, %fd387, %p51;
	and.b32  	%r137, %r150, 2;
	setp.eq.s32 	%p52, %r137, 0;
	mov.f64 	%fd390, 0d0000000000000000;
	sub.f64 	%fd391, %fd390, %fd389;
	selp.f64 	%fd392, %fd389, %fd391, %p52;
	fma.rn.f64 	%fd393, %fd4, %fd392, %fd3;
	sub.f64 	%fd394, %fd12, %fd2;
	sub.f64 	%fd395, %fd393, %fd3;
	mul.f64 	%fd396, %fd395, %fd395;
	fma.rn.f64 	%fd397, %fd394, %fd394, %fd396;
	sqrt.rn.f64 	%fd398, %fd397;
	div.rn.f64 	%fd399, %fd394, %fd398;
	div.rn.f64 	%fd400, %fd395, %fd398;
	neg.f64 	%fd401, %fd395;
	div.rn.f64 	%fd402, %fd401, %fd397;
	div.rn.f64 	%fd403, %fd394, %fd397;
	mul.f64 	%fd404, %fd403, %fd399;
	mul.f64 	%fd405, %fd402, %fd400;
	sub.f64 	%fd406, %fd404, %fd405;
	rcp.rn.f64 	%fd407, %fd406;
	mul.f64 	%fd408, %fd403, %fd407;
	neg.f64 	%fd409, %fd400;
	mul.f64 	%fd410, %fd407, %fd409;
	neg.f64 	%fd411, %fd402;
	mul.f64 	%fd412, %fd407, %fd411;
	mul.f64 	%fd413, %fd399, %fd407;
	ld.global.f64 	%fd414, [%rd2];
	ld.global.f64 	%fd415, [%rd2+8];
	ld.global.f64 	%fd416, [%rd2+16];
	ld.global.f64 	%fd417, [%rd2+24];
	mul.f64 	%fd418, %fd416, %fd410;
	fma.rn.f64 	%fd419, %fd414, %fd408, %fd418;
	mul.f64 	%fd420, %fd417, %fd410;
	fma.rn.f64 	%fd421, %fd415, %fd408, %fd420;
	mul.f64 	%fd422, %fd416, %fd413;
	fma.rn.f64 	%fd423, %fd414, %fd412, %fd422;
	mul.f64 	%fd424, %fd417, %fd413;
	fma.rn.f64 	%fd425, %fd415, %fd412, %fd424;
	mul.f64 	%fd426, %fd410, %fd421;
	fma.rn.f64 	%fd427, %fd408, %fd419, %fd426;
	mul.f64 	%fd428, %fd413, %fd421;
	fma.rn.f64 	%fd429, %fd412, %fd419, %fd428;
	mul.f64 	%fd430, %fd410, %fd425;
	fma.rn.f64 	%fd431, %fd408, %fd423, %fd430;
	mul.f64 	%fd432, %fd413, %fd425;
	fma.rn.f64 	%fd433, %fd412, %fd423, %fd432;
	ld.global.f64 	%fd434, [%rd5+16];
	ld.global.f64 	%fd435, [%rd4+40];
	cvt.rzi.s32.f64 	%r138, %fd435;
	add.s32 	%r139, %r138, 1;
	cvt.rn.f64.s32 	%fd436, %r139;
	st.global.f64 	[%rd4+40], %fd436;
	shl.b32 	%r140, %r138, 1;
	mul.wide.s32 	%rd75, %r140, 8;
	add.s64 	%rd76, %rd4, %rd75;
	ld.global.f64 	%fd437, [%rd4+32];
	cvt.rzi.s32.f64 	%r141, %fd437;
	shl.b32 	%r142, %r141, 1;
	cvt.s64.s32 	%rd77, %r142;
	shl.b32 	%r143, %r138, 2;
	cvt.s64.s32 	%rd78, %r143;
	add.s64 	%rd79, %rd77, %rd78;
	shl.b64 	%rd80, %rd79, 3;
	add.s64 	%rd81, %rd4, %rd80;
	mul.lo.s32 	%r144, %r141, 6;
	cvt.s64.s32 	%rd82, %r144;
	cvt.s64.s32 	%rd83, %r138;
	add.s64 	%rd84, %rd82, %rd83;
	shl.b64 	%rd85, %rd84, 3;
	add.s64 	%rd86, %rd4, %rd85;
	st.global.f64 	[%rd76+48], %fd12;
	st.global.f64 	[%rd76+56], %fd393;
	st.global.f64 	[%rd81+48], %fd427;
	st.global.f64 	[%rd81+56], %fd429;
	st.global.f64 	[%rd81+64], %fd431;
	st.global.f64 	[%rd81+72], %fd433;
	st.global.f64 	[%rd86+48], %fd434;
	add.s32 	%r147, %r147, 1;
	setp.eq.s32 	%p53, %r147, %r49;
	@%p53 bra 	$L__BB0_59;
	bra.uni 	$L__BB0_7;
$L__BB0_17:
	setp.lt.s32 	%p6, %r49, 1;
	@%p6 bra 	$L__BB0_59;
	mov.b32 	%r151, 0;
$L__BB0_19:
	setp.lt.s32 	%p7, %r8, 1;
	@%p7 bra 	$L__BB0_23;
	neg.s32 	%r152, %r8;
	ld.global.f64 	%fd67, [%rd4+32];
	cvt.rzi.s32.f64 	%r21, %fd67;
	mul.lo.s32 	%r72, %r21, 6;
	mul.wide.u32 	%rd25, %r151, 24;
	add.s64 	%rd6, %rd3, %rd25;
	ld.global.f64 	%fd17, [%rd6+16];
	mul.wide.s32 	%rd26, %r72, 8;
	mul.wide.s32 	%rd27, %r69, 8;
	add.s64 	%rd28, %rd1, %rd27;
	add.s64 	%rd29, %rd28, %rd26;
	add.s64 	%rd87, %rd29, 48;
	mov.b32 	%r153, 0;
$L__BB0_21:
	ld.global.f64 	%fd68, [%rd87];
	setp.eq.f64 	%p8, %fd17, %fd68;
	@%p8 bra 	$L__BB0_25;
	add.s32 	%r153, %r153, 1;
	add.s32 	%r152, %r152, 1;
	setp.eq.s32 	%p9, %r152, 0;
	add.s64 	%rd87, %rd87, 8;
	@%p9 bra 	$L__BB0_23;
	bra.uni 	$L__BB0_21;
$L__BB0_23:
	mul.wide.u32 	%rd30, %r151, 24;
	add.s64 	%rd20, %rd3, %rd30;
	ld.global.f64 	%fd48, [%rd4];
	ld.global.f64 	%fd49, [%rd4+8];
	ld.global.f64 	%fd69, [%rd4+16];
	ld.global.f64 	%fd50, [%rd20];
	ld.global.f64 	%fd70, [%rd20+8];
	add.f64 	%fd51, %fd69, %fd70;
	abs.f64 	%fd52, %fd51;
	setp.neu.f64 	%p10, %fd52, 0d7FF0000000000000;
	@%p10 bra 	$L__BB0_50;
	mov.f64 	%fd76, 0d0000000000000000;
	mul.rn.f64 	%fd447, %fd51, %fd76;
	mov.b32 	%r157, 1;
	bra.uni 	$L__BB0_53;
$L__BB0_25:
	cvt.rn.f64.u32 	%fd168, %r153;
	cvt.rzi.s32.f64 	%r26, %fd168;
	shl.b32 	%r93, %r26, 1;
	mul.wide.s32 	%rd51, %r93, 8;
	add.s64 	%rd10, %rd4, %rd51;
	ld.global.f64 	%fd169, [%rd4];
	ld.global.f64 	%fd170, [%rd4+8];
	ld.global.f64 	%fd18, [%rd4+16];
	ld.global.f64 	%fd19, [%rd10+48];
	sub.f64 	%fd20, %fd19, %fd169;
	ld.global.f64 	%fd21, [%rd10+56];
	sub.f64 	%fd22, %fd21, %fd170;
	mul.f64 	%fd171, %fd22, %fd22;
	fma.rn.f64 	%fd23, %fd20, %fd20, %fd171;
	abs.f64 	%fd24, %fd20;
	abs.f64 	%fd25, %fd22;
	setp.leu.f64 	%p18, %fd25, %fd24;
	setp.gt.f64 	%p19, %fd25, %fd24;
	selp.f64 	%fd26, %fd25, %fd24, %p19;
	selp.f64 	%fd172, %fd24, %fd25, %p19;
	div.rn.f64 	%fd173, %fd172, %fd26;
	mul.f64 	%fd174, %fd173, %fd173;
	fma.rn.f64 	%fd175, %fd174, 0dBEF53E1D2A25FF7E, 0d3F2D3B63DBB65B49;
	fma.rn.f64 	%fd176, %fd175, %fd174, 0dBF5312788DDE082E;
	fma.rn.f64 	%fd177, %fd176, %fd174, 0d3F6F9690C8249315;
	fma.rn.f64 	%fd178, %fd177, %fd174, 0dBF82CF5AABC7CF0D;
	fma.rn.f64 	%fd179, %fd178, %fd174, 0d3F9162B0B2A3BFDE;
	fma.rn.f64 	%fd180, %fd179, %fd174, 0dBF9A7256FEB6FC6B;
	fma.rn.f64 	%fd181, %fd180, %fd174, 0d3FA171560CE4A489;
	fma.rn.f64 	%fd182, %fd181, %fd174, 0dBFA4F44D841450E4;
	fma.rn.f64 	%fd183, %fd182, %fd174, 0d3FA7EE3D3F36BB95;
	fma.rn.f64 	%fd184, %fd183, %fd174, 0dBFAAD32AE04A9FD1;
	fma.rn.f64 	%fd185, %fd184, %fd174, 0d3FAE17813D66954F;
	fma.rn.f64 	%fd186, %fd185, %fd174, 0dBFB11089CA9A5BCD;
	fma.rn.f64 	%fd187, %fd186, %fd174, 0d3FB3B12B2DB51738;
	fma.rn.f64 	%fd188, %fd187, %fd174, 0dBFB745D022F8DC5C;
	fma.rn.f64 	%fd189, %fd188, %fd174, 0d3FBC71C709DFE927;
	fma.rn.f64 	%fd190, %fd189, %fd174, 0dBFC2492491FA1744;
	fma.rn.f64 	%fd191, %fd190, %fd174, 0d3FC99999999840D2;
	fma.rn.f64 	%fd192, %fd191, %fd174, 0dBFD555555555544C;
	mul.f64 	%fd193, %fd174, %fd192;
	fma.rn.f64 	%fd27, %fd193, %fd173, %fd173;
	@%p18 bra 	$L__BB0_27;
	{
	.reg .b32 %temp; 
	mov.b64 	{%temp, %r95}, %fd20;
	}
	setp.lt.s32 	%p21, %r95, 0;
	neg.f64 	%fd196, %fd27;
	selp.f64 	%fd197, %fd27, %fd196, %p21;
	add.f64 	%fd441, %fd197, 0d3FF921FB54442D18;
	bra.uni 	$L__BB0_28;
$L__BB0_27:
	{
	.reg .b32 %temp; 
	mov.b64 	{%temp, %r94}, %fd20;
	}
	setp.lt.s32 	%p20, %r94, 0;
	mov.f64 	%fd194, 0d400921FB54442D18;
	sub.f64 	%fd195, %fd194, %fd27;
	selp.f64 	%fd441, %fd195, %fd27, %p20;
$L__BB0_28:
	setp.neu.f64 	%p22, %fd26, 0d0000000000000000;
	@%p22 bra 	$L__BB0_30;
	{
	.reg .b32 %temp; 
	mov.b64 	{%temp, %r97}, %fd20;
	}
	setp.lt.s32 	%p25, %r97, 0;
	selp.f64 	%fd442, 0d400921FB54442D18, 0d0000000000000000, %p25;
	bra.uni 	$L__BB0_31;
$L__BB0_30:
	setp.eq.f64 	%p23, %fd24, %fd25;
	{
	.reg .b32 %temp; 
	mov.b64 	{%temp, %r96}, %fd20;
	}
	setp.lt.s32 	%p24, %r96, 0;
	selp.f64 	%fd198, 0d4002D97C7F3321D2, 0d3FE921FB54442D18, %p24;
	selp.f64 	%fd442, %fd198, %fd441, %p23;
$L__BB0_31:
	add.rn.f64 	%fd199, %fd24, %fd25;
	setp.nan.f64 	%p26, %fd199, %fd199;
	copysign.f64 	%fd200, %fd22, %fd442;
	selp.f64 	%fd201, %fd199, %fd200, %p26;
	sub.f64 	%fd34, %fd201, %fd18;
	{
	.reg .b32 %temp; 
	mov.b64 	{%temp, %r99}, %fd34;
	}
	and.b32  	%r100, %r99, 2147483647;
	{
	.reg .b32 %temp; 
	mov.b64 	{%r101, %temp}, %fd34;
	}
	mov.b64 	%fd443, {%r101, %r100};
	max.u32 	%r102, %r100, %r1;
	setp.lt.u32 	%p27, %r102, 2146435072;
	@%p27 bra 	$L__BB0_35;
	setp.num.f64 	%p36, %fd1, %fd1;
	setp.num.f64 	%p37, %fd443, %fd443;
	and.pred  	%p38, %p37, %p36;
	@%p38 bra 	$L__BB0_34;
	mov.f64 	%fd209, 0d401921FB54442EEA;
	add.rn.f64 	%fd444, %fd34, %fd209;
	bra.uni 	$L__BB0_46;
$L__BB0_34:
	setp.eq.f64 	%p39, %fd443, 0d7FF0000000000000;
	selp.f64 	%fd444, 0dFFF8000000000000, %fd34, %p39;
	bra.uni 	$L__BB0_46;
$L__BB0_35:
	setp.eq.f64 	%p28, %fd1, 0d0000000000000000;
	mov.f64 	%fd444, 0dFFF8000000000000;
	@%p28 bra 	$L__BB0_46;
	setp.ltu.f64 	%p29, %fd443, %fd1;
	mov.f64 	%fd444, %fd34;
	@%p29 bra 	$L__BB0_46;
	{
	.reg .b32 %temp; 
	mov.b64 	{%temp, %r103}, %fd443;
	}
	shr.u32 	%r154, %r103, 20;
	setp.gt.u32 	%p30, %r103, 1048575;
	@%p30 bra 	$L__BB0_39;
	mul.f64 	%fd443, %fd443, 0d4350000000000000;
	{
	.reg .b32 %temp; 
	mov.b64 	{%temp, %r104}, %fd443;
	}
	shr.u32 	%r105, %r104, 20;
	add.s32 	%r106, %r154, %r105;
	add.s32 	%r154, %r106, -54;
$L__BB0_39:
	mov.b64 	%rd52, %fd443;
	and.b64  	%rd53, %rd52, 4503599627370495;
	or.b64  	%rd88, %rd53, 4503599627370496;
	sub.s32 	%r155, %r154, %r3;
$L__BB0_40:
	setp.lt.u32 	%p31, %r2, 1048576;
	mul.f64 	%fd203, %fd1, 0d4350000000000000;
	selp.f64 	%fd204, %fd203, %fd1, %p31;
	mov.b64 	%rd54, %fd204;
	and.b64  	%rd55, %rd54, 4503599627370495;
	or.b64  	%rd56, %rd55, 4503599627370496;
	sub.s64 	%rd57, %rd88, %rd56;
	mov.b64 	%fd205, %rd57;
	{
	.reg .b32 %temp; 
	mov.b64 	{%temp, %r107}, %fd205;
	}
	setp.lt.s32 	%p32, %r107, 0;
	selp.b64 	%rd13, %rd88, %rd57, %p32;
	shl.b64 	%rd88, %rd13, 1;
	add.s32 	%r32, %r155, -1;
	setp.gt.s32 	%p33, %r155, 0;
	mov.u32 	%r155, %r32;
	@%p33 bra 	$L__BB0_40;
	and.b64  	%rd15, %rd13, 9223372036854775807;
	setp.eq.s64 	%p34, %rd15, 0;
	mov.b64 	%rd89, 0;
	@%p34 bra 	$L__BB0_45;
	mov.b64 	%fd206, %rd15;
	mul.f64 	%fd207, %fd206, 0d4350000000000000;
	{
	.reg .b32 %temp; 
	mov.b64 	{%temp, %r108}, %fd207;
	}
	shr.u32 	%r109, %r108, 20;
	sub.s32 	%r110, 55, %r109;
	sub.s32 	%r33, %r3, %r110;
	shl.b64 	%rd16, %rd15, %r110;
	setp.gt.s32 	%p35, %r33, 0;
	@%p35 bra 	$L__BB0_44;
	sub.s32 	%r112, 1, %r33;
	shr.u64 	%rd89, %rd16, %r112;
	bra.uni 	$L__BB0_45;
$L__BB0_44:
	add.s32 	%r111, %r33, -1;
	cvt.u64.u32 	%rd59, %r111;
	shl.b64 	%rd60, %rd59, 52;
	add.s64 	%rd89, %rd60, %rd16;
$L__BB0_45:
	mov.b64 	%fd208, %rd89;
	copysign.f64 	%fd444, %fd34, %fd208;
$L__BB0_46:
	sqrt.rn.f64 	%fd210, %fd23;
	ld.global.f64 	%fd211, [%rd6];
	sub.f64 	%fd212, %fd211, %fd210;
	div.rn.f64 	%fd213, %fd20, %fd210;
	div.rn.f64 	%fd214, %fd22, %fd210;
	neg.f64 	%fd215, %fd22;
	div.rn.f64 	%fd216, %fd215, %fd23;
	div.rn.f64 	%fd217, %fd20, %fd23;
	shl.b32 	%r113, %r21, 1;
	cvt.s64.s32 	%rd61, %r113;
	shl.b32 	%r114, %r26, 2;
	cvt.s64.s32 	%rd62, %r114;
	add.s64 	%rd63, %rd61, %rd62;
	shl.b64 	%rd64, %rd63, 3;
	add.s64 	%rd65, %rd4, %rd64;
	ld.global.f64 	%fd218, [%rd65+48];
	ld.global.f64 	%fd219, [%rd65+56];
	ld.global.f64 	%fd220, [%rd65+64];
	ld.global.f64 	%fd221, [%rd65+72];
	mul.f64 	%fd222, %fd214, %fd220;
	fma.rn.f64 	%fd223, %fd213, %fd218, %fd222;
	mul.f64 	%fd224, %fd214, %fd221;
	fma.rn.f64 	%fd225, %fd213, %fd219, %fd224;
	mul.f64 	%fd226, %fd217, %fd220;
	fma.rn.f64 	%fd227, %fd216, %fd218, %fd226;
	mul.f64 	%fd228, %fd217, %fd221;
	fma.rn.f64 	%fd229, %fd216, %fd219, %fd228;
	mul.f64 	%fd230, %fd214, %fd225;
	fma.rn.f64 	%fd231, %fd213, %fd223, %fd230;
	mul.f64 	%fd232, %fd217, %fd225;
	fma.rn.f64 	%fd233, %fd216, %fd223, %fd232;
	mul.f64 	%fd234, %fd214, %fd229;
	fma.rn.f64 	%fd235, %fd213, %fd227, %fd234;
	mul.f64 	%fd236, %fd217, %fd229;
	fma.rn.f64 	%fd237, %fd216, %fd227, %fd236;
	ld.global.f64 	%fd238, [%rd2];
	add.f64 	%fd239, %fd238, %fd231;
	ld.global.f64 	%fd240, [%rd2+8];
	add.f64 	%fd241, %fd240, %fd233;
	ld.global.f64 	%fd242, [%rd2+16];
	add.f64 	%fd243, %fd242, %fd235;
	ld.global.f64 	%fd244, [%rd2+24];
	add.f64 	%fd245, %fd237, %fd244;
	mul.f64 	%fd246, %fd239, %fd245;
	mul.f64 	%fd247, %fd241, %fd243;
	sub.f64 	%fd248, %fd246, %fd247;
	rcp.rn.f64 	%fd249, %fd248;
	mul.f64 	%fd250, %fd245, %fd249;
	neg.f64 	%fd251, %fd241;
	mul.f64 	%fd252, %fd249, %fd251;
	neg.f64 	%fd253, %fd243;
	mul.f64 	%fd254, %fd249, %fd253;
	mul.f64 	%fd255, %fd239, %fd249;
	mul.f64 	%fd256, %fd214, %fd219;
	fma.rn.f64 	%fd257, %fd213, %fd218, %fd256;
	mul.f64 	%fd258, %fd217, %fd219;
	fma.rn.f64 	%fd259, %fd216, %fd218, %fd258;
	fma.rn.f64 	%fd260, %fd213, %fd220, %fd224;
	fma.rn.f64 	%fd261, %fd216, %fd220, %fd228;
	mul.f64 	%fd262, %fd259, %fd254;
	fma.rn.f64 	%fd263, %fd257, %fd250, %fd262;
	mul.f64 	%fd264, %fd259, %fd255;
	fma.rn.f64 	%fd265, %fd257, %fd252, %fd264;
	mul.f64 	%fd266, %fd254, %fd261;
	fma.rn.f64 	%fd267, %fd250, %fd260, %fd266;
	mul.f64 	%fd268, %fd255, %fd261;
	fma.rn.f64 	%fd269, %fd252, %fd260, %fd268;
	mul.f64 	%fd270, %fd265, 0d0000000000000000;
	fma.rn.f64 	%fd271, %fd212, %fd263, %fd270;
	mul.f64 	%fd272, %fd269, 0d0000000000000000;
	fma.rn.f64 	%fd273, %fd212, %fd267, %fd272;
	add.f64 	%fd274, %fd19, %fd271;
	st.global.f64 	[%rd10+48], %fd274;
	add.f64 	%fd275, %fd21, %fd273;
	st.global.f64 	[%rd10+56], %fd275;
	mul.f64 	%fd276, %fd216, %fd265;
	fma.rn.f64 	%fd277, %fd213, %fd263, %fd276;
	mul.f64 	%fd278, %fd217, %fd265;
	fma.rn.f64 	%fd279, %fd214, %fd263, %fd278;
	mul.f64 	%fd280, %fd216, %fd269;
	fma.rn.f64 	%fd281, %fd213, %fd267, %fd280;
	mul.f64 	%fd282, %fd217, %fd269;
	fma.rn.f64 	%fd283, %fd214, %fd267, %fd282;
	mov.f64 	%fd284, 0d3FF0000000000000;
	sub.f64 	%fd285, %fd284, %fd277;
	sub.f64 	%fd286, %fd284, %fd283;
	ld.global.f64 	%fd287, [%rd65+48];
	ld.global.f64 	%fd288, [%rd65+56];
	ld.global.f64 	%fd289, [%rd65+64];
	ld.global.f64 	%fd290, [%rd65+72];
	mul.f64 	%fd291, %fd287, %fd285;
	mul.f64 	%fd292, %fd279, %fd289;
	sub.f64 	%fd293, %fd291, %fd292;
	mul.f64 	%fd294, %fd285, %fd288;
	mul.f64 	%fd295, %fd279, %fd290;
	sub.f64 	%fd296, %fd294, %fd295;
	mul.f64 	%fd297, %fd286, %fd289;
	mul.f64 	%fd298, %fd287, %fd281;
	sub.f64 	%fd299, %fd297, %fd298;
	mul.f64 	%fd300, %fd286, %fd290;
	mul.f64 	%fd301, %fd281, %fd288;
	sub.f64 	%fd302, %fd300, %fd301;
	st.global.f64 	[%rd65+48], %fd293;
	st.global.f64 	[%rd65+56], %fd296;
	st.global.f64 	[%rd65+64], %fd299;
	st.global.f64 	[%rd65+72], %fd302;
	sqrt.rn.f64 	%fd303, %fd248;
	mul.f64 	%fd42, %fd303, 0d401921FB54442EEA;
	ld.global.f64 	%fd304, [%rd6];
	sub.f64 	%fd305, %fd304, %fd210;
	ld.global.f64 	%fd306, [%rd6+8];
	sub.f64 	%fd307, %fd306, %fd444;
	mul.f64 	%fd308, %fd305, %fd305;
	mul.f64 	%fd309, %fd307, %fd307;
	mul.f64 	%fd310, %fd255, %fd309;
	fma.rn.f64 	%fd311, %fd250, %fd308, %fd310;
	mul.f64 	%fd312, %fd305, %fd307;
	mul.f64 	%fd313, %fd241, %fd249;
	sub.f64 	%fd314, %fd254, %fd313;
	fma.rn.f64 	%fd315, %fd314, %fd312, %fd311;
	mul.f64 	%fd43, %fd315, 0dBFE0000000000000;
	fma.rn.f64 	%fd316, %fd43, 0d3FF71547652B82FE, 0d4338000000000000;
	{
	.reg .b32 %temp; 
	mov.b64 	{%r34, %temp}, %fd316;
	}
	mov.f64 	%fd317, 0dC338000000000000;
	add.rn.f64 	%fd318, %fd316, %fd317;
	fma.rn.f64 	%fd319, %fd318, 0dBFE62E42FEFA39EF, %fd43;
	fma.rn.f64 	%fd320, %fd318, 0dBC7ABC9E3B39803F, %fd319;
	fma.rn.f64 	%fd321, %fd320, 0d3E5ADE1569CE2BDF, 0d3E928AF3FCA213EA;
	fma.rn.f64 	%fd322, %fd321, %fd320, 0d3EC71DEE62401315;
	fma.rn.f64 	%fd323, %fd322, %fd320, 0d3EFA01997C89EB71;
	fma.rn.f64 	%fd324, %fd323, %fd320, 0d3F2A01A014761F65;
	fma.rn.f64 	%fd325, %fd324, %fd320, 0d3F56C16C1852B7AF;
	fma.rn.f64 	%fd326, %fd325, %fd320, 0d3F81111111122322;
	fma.rn.f64 	%fd327, %fd326, %fd320, 0d3FA55555555502A1;
	fma.rn.f64 	%fd328, %fd327, %fd320, 0d3FC5555555555511;
	fma.rn.f64 	%fd329, %fd328, %fd320, 0d3FE000000000000B;
	fma.rn.f64 	%fd330, %fd329, %fd320, 0d3FF0000000000000;
	fma.rn.f64 	%fd331, %fd330, %fd320, 0d3FF0000000000000;
	{
	.reg .b32 %temp; 
	mov.b64 	{%r35, %temp}, %fd331;
	}
	{
	.reg .b32 %temp; 
	mov.b64 	{%temp, %r36}, %fd331;
	}
	shl.b32 	%r115, %r34, 20;
	add.s32 	%r116, %r115, %r36;
	mov.b64 	%fd445, {%r35, %r116};
	{
	.reg .b32 %temp; 
	mov.b64 	{%temp, %r117}, %fd43;
	}
	mov.b32 	%f2, %r117;
	abs.f32 	%f1, %f2;
	setp.lt.f32 	%p40, %f1, 0f4086232B;
	@%p40 bra 	$L__BB0_49;
	setp.lt.f64 	%p41, %fd43, 0d0000000000000000;
	add.f64 	%fd332, %fd43, 0d7FF0000000000000;
	selp.f64 	%fd445, 0d0000000000000000, %fd332, %p41;
	setp.geu.f32 	%p42, %f1, 0f40874800;
	@%p42 bra 	$L__BB0_49;
	shr.u32 	%r118, %r34, 31;
	add.s32 	%r119, %r34, %r118;
	shr.s32 	%r120, %r119, 1;
	shl.b32 	%r121, %r120, 20;
	add.s32 	%r122, %r36, %r121;
	mov.b64 	%fd333, {%r35, %r122};
	sub.s32 	%r123, %r34, %r120;
	shl.b32 	%r124, %r123, 20;
	add.s32 	%r125, %r124, 1072693248;
	mov.b32 	%r126, 0;
	mov.b64 	%fd334, {%r126, %r125};
	mul.f64 	%fd445, %fd334, %fd333;
$L__BB0_49:
	rcp.rn.f64 	%fd335, %fd42;
	mul.f64 	%fd336, %fd335, %fd445;
	ld.global.f64 	%fd337, [%rd4+24];
	mul.f64 	%fd338, %fd337, %fd336;
	st.global.f64 	[%rd4+24], %fd338;
	bra.uni 	$L__BB0_58;
$L__BB0_50:
	mul.f64 	%fd71, %fd51, 0d3FE45F306DC9C883;
	cvt.rni.s32.f64 	%r156, %fd71;
	cvt.rn.f64.s32 	%fd72, %r156;
	fma.rn.f64 	%fd73, %fd72, 0dBFF921FB54442D18, %fd51;
	fma.rn.f64 	%fd74, %fd72, 0dBC91A62633145C00, %fd73;
	fma.rn.f64 	%fd447, %fd72, 0dB97B839A252049C0, %fd74;
	setp.ltu.f64 	%p11, %fd52, 0d41E0000000000000;
	@%p11 bra 	$L__BB0_52;
	{ // callseq 0, 0
	.param .b64 param0;
	st.param.f64 	[param0], %fd51;
	.param .align 16 .b8 retval0[16];
	call.uni (retval0), 
	__internal_trig_reduction_slowpathd, 
	(
	param0
	);
	ld.param.f64 	%fd447, [retval0];
	ld.param.b32 	%r156, [retval0+8];
	} // callseq 0
$L__BB0_52:
	add.s32 	%r157, %r156, 1;
$L__BB0_53:
	setp.neu.f64 	%p12, %fd52, 0d7FF0000000000000;
	shl.b32 	%r78, %r157, 6;
	cvt.u64.u32 	%rd31, %r78;
	and.b64  	%rd32, %rd31, 64;
	mov.u64 	%rd33, __cudart_sin_cos_coeffs;
	add.s64 	%rd34, %rd33, %rd32;
	mul.rn.f64 	%fd77, %fd447, %fd447;
	and.b32  	%r79, %r157, 1;
	setp.eq.b32 	%p13, %r79, 1;
	selp.f64 	%fd78, 0dBDA8FF8320FD8164, 0d3DE5DB65F9785EBA, %p13;
	ld.global.nc.v2.f64 	{%fd79, %fd80}, [%rd34];
	fma.rn.f64 	%fd81, %fd78, %fd77, %fd79;
	fma.rn.f64 	%fd82, %fd81, %fd77, %fd80;
	ld.global.nc.v2.f64 	{%fd83, %fd84}, [%rd34+16];
	fma.rn.f64 	%fd85, %fd82, %fd77, %fd83;
	fma.rn.f64 	%fd86, %fd85, %fd77, %fd84;
	ld.global.nc.v2.f64 	{%fd87, %fd88}, [%rd34+32];
	fma.rn.f64 	%fd89, %fd86, %fd77, %fd87;
	fma.rn.f64 	%fd90, %fd89, %fd77, %fd88;
	fma.rn.f64 	%fd91, %fd90, %fd447, %fd447;
	fma.rn.f64 	%fd92, %fd90, %fd77, 0d3FF0000000000000;
	selp.f64 	%fd93, %fd92, %fd91, %p13;
	and.b32  	%r80, %r157, 2;
	setp.eq.s32 	%p14, %r80, 0;
	mov.f64 	%fd94, 0d0000000000000000;
	sub.f64 	%fd95, %fd94, %fd93;
	selp.f64 	%fd96, %fd93, %fd95, %p14;
	fma.rn.f64 	%fd58, %fd50, %fd96, %fd48;
	@%p12 bra 	$L__BB0_55;
	mov.f64 	%fd102, 0d0000000000000000;
	mul.rn.f64 	%fd448, %fd51, %fd102;
	mov.b32 	%r158, 0;
	bra.uni 	$L__BB0_57;
$L__BB0_55:
	mul.f64 	%fd97, %fd51, 0d3FE45F306DC9C883;
	cvt.rni.s32.f64 	%r158, %fd97;
	cvt.rn.f64.s32 	%fd98, %r158;
	fma.rn.f64 	%fd99, %fd98, 0dBFF921FB54442D18, %fd51;
	fma.rn.f64 	%fd100, %fd98, 0dBC91A62633145C00, %fd99;
	fma.rn.f64 	%fd448, %fd98, 0dB97B839A252049C0, %fd100;
	setp.ltu.f64 	%p15, %fd52, 0d41E0000000000000;
	@%p15 bra 	$L__BB0_57;
	{ // callseq 1, 0
	.param .b64 param0;
	st.param.f64 	[param0], %fd51;
	.param .align 16 .b8 retval0[16];
	call.uni (retval0), 
	__internal_trig_reduction_slowpathd, 
	(
	param0
	);
	ld.param.f64 	%fd448, [retval0];
	ld.param.b32 	%r158, [retval0+8];
	} // callseq 1
$L__BB0_57:
	shl.b32 	%r83, %r158, 6;
	cvt.u64.u32 	%rd35, %r83;
	and.b64  	%rd36, %rd35, 64;
	add.s64 	%rd38, %rd33, %rd36;
	mul.rn.f64 	%fd103, %fd448, %fd448;
	and.b32  	%r84, %r158, 1;
	setp.eq.b32 	%p16, %r84, 1;
	selp.f64 	%fd104, 0dBDA8FF8320FD8164, 0d3DE5DB65F9785EBA, %p16;
	ld.global.nc.v2.f64 	{%fd105, %fd106}, [%rd38];
	fma.rn.f64 	%fd107, %fd104, %fd103, %fd105;
	fma.rn.f64 	%fd108, %fd107, %fd103, %fd106;
	ld.global.nc.v2.f64 	{%fd109, %fd110}, [%rd38+16];
	fma.rn.f64 	%fd111, %fd108, %fd103, %fd109;
	fma.rn.f64 	%fd112, %fd111, %fd103, %fd110;
	ld.global.nc.v2.f64 	{%fd113, %fd114}, [%rd38+32];
	fma.rn.f64 	%fd115, %fd112, %fd103, %fd113;
	fma.rn.f64 	%fd116, %fd115, %fd103, %fd114;
	fma.rn.f64 	%fd117, %fd116, %fd448, %fd448;
	fma.rn.f64 	%fd118, %fd116, %fd103, 0d3FF0000000000000;
	selp.f64 	%fd119, %fd118, %fd117, %p16;
	and.b32  	%r85, %r158, 2;
	setp.eq.s32 	%p17, %r85, 0;
	mov.f64 	%fd120, 0d0000000000000000;
	sub.f64 	%fd121, %fd120, %fd119;
	selp.f64 	%fd122, %fd119, %fd121, %p17;
	fma.rn.f64 	%fd123, %fd50, %fd122, %fd49;
	sub.f64 	%fd124, %fd58, %fd48;
	sub.f64 	%fd125, %fd123, %fd49;
	mul.f64 	%fd126, %fd125, %fd125;
	fma.rn.f64 	%fd127, %fd124, %fd124, %fd126;
	sqrt.rn.f64 	%fd128, %fd127;
	div.rn.f64 	%fd129, %fd124, %fd128;
	div.rn.f64 	%fd130, %fd125, %fd128;
	neg.f64 	%fd131, %fd125;
	div.rn.f64 	%fd132, %fd131, %fd127;
	div.rn.f64 	%fd133, %fd124, %fd127;
	mul.f64 	%fd134, %fd133, %fd129;
	mul.f64 	%fd135, %fd132, %fd130;
	sub.f64 	%fd136, %fd134, %fd135;
	rcp.rn.f64 	%fd137, %fd136;
	mul.f64 	%fd138, %fd133, %fd137;
	neg.f64 	%fd139, %fd130;
	mul.f64 	%fd140, %fd137, %fd139;
	neg.f64 	%fd141, %fd132;
	mul.f64 	%fd142, %fd137, %fd141;
	mul.f64 	%fd143, %fd129, %fd137;
	ld.global.f64 	%fd144, [%rd2];
	ld.global.f64 	%fd145, [%rd2+8];
	ld.global.f64 	%fd146, [%rd2+16];
	ld.global.f64 	%fd147, [%rd2+24];
	mul.f64 	%fd148, %fd146, %fd140;
	fma.rn.f64 	%fd149, %fd144, %fd138, %fd148;
	mul.f64 	%fd150, %fd147, %fd140;
	fma.rn.f64 	%fd151, %fd145, %fd138, %fd150;
	mul.f64 	%fd152, %fd146, %fd143;
	fma.rn.f64 	%fd153, %fd144, %fd142, %fd152;
	mul.f64 	%fd154, %fd147, %fd143;
	fma.rn.f64 	%fd155, %fd145, %fd142, %fd154;
	mul.f64 	%fd156, %fd140, %fd151;
	fma.rn.f64 	%fd157, %fd138, %fd149, %fd156;
	mul.f64 	%fd158, %fd143, %fd151;
	fma.rn.f64 	%fd159, %fd142, %fd149, %fd158;
	mul.f64 	%fd160, %fd140, %fd155;
	fma.rn.f64 	%fd161, %fd138, %fd153, %fd160;
	mul.f64 	%fd162, %fd143, %fd155;
	fma.rn.f64 	%fd163, %fd142, %fd153, %fd162;
	ld.global.f64 	%fd164, [%rd20+16];
	ld.global.f64 	%fd165, [%rd4+40];
	cvt.rzi.s32.f64 	%r86, %fd165;
	add.s32 	%r87, %r86, 1;
	cvt.rn.f64.s32 	%fd166, %r87;
	st.global.f64 	[%rd4+40], %fd166;
	shl.b32 	%r88, %r86, 1;
	mul.wide.s32 	%rd39, %r88, 8;
	add.s64 	%rd40, %rd4, %rd39;
	ld.global.f64 	%fd167, [%rd4+32];
	cvt.rzi.s32.f64 	%r89, %fd167;
	shl.b32 	%r90, %r89, 1;
	cvt.s64.s32 	%rd41, %r90;
	shl.b32 	%r91, %r86, 2;
	cvt.s64.s32 	%rd42, %r91;
	add.s64 	%rd43, %rd41, %rd42;
	shl.b64 	%rd44, %rd43, 3;
	add.s64 	%rd45, %rd4, %rd44;
	mul.lo.s32 	%r92, %r89, 6;
	cvt.s64.s32 	%rd46, %r92;
	cvt.s64.s32 	%rd47, %r86;
	add.s64 	%rd48, %rd46, %rd47;
	shl.b64 	%rd49, %rd48, 3;
	add.s64 	%rd50, %rd4, %rd49;
	st.global.f64 	[%rd40+48], %fd58;
	st.global.f64 	[%rd40+56], %fd123;
	st.global.f64 	[%rd45+48], %fd157;
	st.global.f64 	[%rd45+56], %fd159;
	st.global.f64 	[%rd45+64], %fd161;
	st.global.f64 	[%rd45+72], %fd163;
	st.global.f64 	[%rd50+48], %fd164;
$L__BB0_58:
	add.s32 	%r151, %r151, 1;
	setp.ne.s32 	%p43, %r151, %r49;
	@%p43 bra 	$L__BB0_19;
$L__BB0_59:
	add.s32 	%r146, %r146, 1;
	setp.ne.s32 	%p54, %r146, %r47;
	@%p54 bra 	$L__BB0_3;
$L__BB0_60:
	ret;

}
.func  (.param .align 16 .b8 func_retval0[16]) __internal_trig_reduction_slowpathd(
	.param .b64 __internal_trig_reduction_slowpathd_param_0
)
{
	.local .align 8 .b8 	__local_depot1[40];
	.reg .b64 	%SP;
	.reg .b64 	%SPL;
	.reg .pred 	%p<10>;
	.reg .b32 	%r<47>;
	.reg .b64 	%rd<74>;
	.reg .b64 	%fd<5>;

	mov.u64 	%SPL, __local_depot1;
	ld.param.f64 	%fd4, [__internal_trig_reduction_slowpathd_param_0];
	add.u64 	%rd1, %SPL, 0;
	{
	.reg .b32 %temp; 
	mov.b64 	{%temp, %r1}, %fd4;
	}
	shr.u32 	%r2, %r1, 20;
	and.b32  	%r3, %r2, 2047;
	setp.eq.s32 	%p1, %r3, 2047;
	mov.b32 	%r46, 0;
	@%p1 bra 	$L__BB1_9;
	add.s32 	%r20, %r3, -1024;
	mov.b64 	%rd20, %fd4;
	shl.b64 	%rd2, %rd20, 11;
	shr.u32 	%r4, %r20, 6;
	sub.s32 	%r45, 15, %r4;
	sub.s32 	%r21, 19, %r4;
	setp.lt.u32 	%p2, %r20, 128;
	selp.b32 	%r6, 18, %r21, %p2;
	setp.ge.s32 	%p3, %r45, %r6;
	mov.b64 	%rd70, 0;
	@%p3 bra 	$L__BB1_4;
	add.s32 	%r23, %r6, %r4;
	neg.s32 	%r43, %r23;
	or.b64  	%rd3, %rd2, -9223372036854775808;
	mov.b64 	%rd70, 0;
	mov.b32 	%r42, 0;
	mov.u64 	%rd25, __cudart_i2opi_d;
	mov.u32 	%r44, %r45;
$L__BB1_3:
	.pragma "nounroll";
	mul.wide.s32 	%rd22, %r42, 8;
	add.s64 	%rd23, %rd1, %rd22;
	mul.wide.s32 	%rd24, %r44, 8;
	add.s64 	%rd26, %rd25, %rd24;
	ld.global.nc.u64 	%rd27, [%rd26];
	{
	.reg .u32 %r0, %r1, %r2, %r3, %alo, %ahi, %blo, %bhi, %clo, %chi;
	mov.b64 	{%alo,%ahi}, %rd27;
	mov.b64 	{%blo,%bhi}, %rd3;
	mov.b64 	{%clo,%chi}, %rd70;
	mad.lo.cc.u32 	%r0, %alo, %blo, %clo;
	madc.hi.cc.u32 	%r1, %alo, %blo, %chi;
	madc.hi.u32 	%r2, %alo, %bhi, 0;
	mad.lo.cc.u32 	%r1, %alo, %bhi, %r1;
	madc.hi.cc.u32 	%r2, %ahi, %blo, %r2;
	madc.hi.u32 	%r3, %ahi, %bhi, 0;
	mad.lo.cc.u32 	%r1, %ahi, %blo, %r1;
	madc.lo.cc.u32 	%r2, %ahi, %bhi, %r2;
	addc.u32 	%r3, %r3, 0;
	mov.b64 	%rd28, {%r0,%r1};
	mov.b64 	%rd70, {%r2,%r3};
	}
	st.local.u64 	[%rd23], %rd28;
	add.s32 	%r44, %r44, 1;
	add.s32 	%r43, %r43, 1;
	add.s32 	%r42, %r42, 1;
	setp.ne.s32 	%p4, %r43, -15;
	mov.u32 	%r45, %r6;
	@%p4 bra 	$L__BB1_3;
$L__BB1_4:
	cvt.s64.s32 	%rd29, %r45;
	cvt.u64.u32 	%rd30, %r4;
	add.s64 	%rd31, %rd30, %rd29;
	shl.b64 	%rd32, %rd31, 3;
	add.s64 	%rd33, %rd1, %rd32;
	st.local.u64 	[%rd33+-120], %rd70;
	and.b32  	%r15, %r2, 63;
	ld.local.u64 	%rd72, [%rd1+16];
	ld.local.u64 	%rd71, [%rd1+24];
	setp.eq.s32 	%p5, %r15, 0;
	@%p5 bra 	$L__BB1_6;
	shl.b64 	%rd34, %rd71, %r15;
	shr.u64 	%rd35, %rd72, 1;
	xor.b32  	%r24, %r15, 63;
	shr.u64 	%rd36, %rd35, %r24;
	or.b64  	%rd71, %rd34, %rd36;
	ld.local.u64 	%rd37, [%rd1+8];
	shl.b64 	%rd38, %rd72, %r15;
	shr.u64 	%rd39, %rd37, 1;
	shr.u64 	%rd40, %rd39, %r24;
	or.b64  	%rd72, %rd38, %rd40;
$L__BB1_6:
	and.b32  	%r25, %r1, -2147483648;
	shr.u64 	%rd41, %rd71, 62;
	cvt.u32.u64 	%r26, %rd41;
	mov.b64 	{%r27, %r28}, %rd71;
	mov.b64 	{%r29, %r30}, %rd72;
	shf.l.wrap.b32 	%r31, %r30, %r27, 2;
	shf.l.wrap.b32 	%r32, %r27, %r28, 2;
	mov.b64 	%rd42, {%r31, %r32};
	shl.b64 	%rd43, %rd72, 2;
	shr.u64 	%rd44, %rd42, 63;
	cvt.u32.u64 	%r33, %rd44;
	add.s32 	%r34, %r33, %r26;
	setp.eq.s32 	%p6, %r25, 0;
	neg.s32 	%r35, %r34;
	selp.b32 	%r46, %r34, %r35, %p6;
	setp.gt.s64 	%p7, %rd42, -1;
	mov.b64 	%rd45, 0;
	{
	.reg .u32 %r0, %r1, %r2, %r3, %a0, %a1, %a2, %a3, %b0, %b1, %b2, %b3;
	mov.b64 	{%a0,%a1}, %rd45;
	mov.b64 	{%a2,%a3}, %rd45;
	mov.b64 	{%b0,%b1}, %rd43;
	mov.b64 	{%b2,%b3}, %rd42;
	sub.cc.u32 	%r0, %a0, %b0;
	subc.cc.u32 	%r1, %a1, %b1;
	subc.cc.u32 	%r2, %a2, %b2;
	subc.u32 	%r3, %a3, %b3;
	mov.b64 	%rd46, {%r0,%r1};
	mov.b64 	%rd47, {%r2,%r3};
	}
	xor.b32  	%r36, %r25, -2147483648;
	selp.b64 	%rd73, %rd42, %rd47, %p7;
	selp.b64 	%rd14, %rd43, %rd46, %p7;
	selp.b32 	%r17, %r25, %r36, %p7;
	clz.b64 	%r37, %rd73;
	cvt.u64.u32 	%rd15, %r37;
	setp.eq.s32 	%p8, %r37, 0;
	@%p8 bra 	$L__BB1_8;
	cvt.u32.u64 	%r38, %rd15;
	and.b32  	%r39, %r38, 63;
	shl.b64 	%rd48, %rd73, %r39;
	shr.u64 	%rd49, %rd14, 1;
	not.b32 	%r40, %r38;
	and.b32  	%r41, %r40, 63;
	shr.u64 	%rd50, %rd49, %r41;
	or.b64  	%rd73, %rd48, %rd50;
$L__BB1_8:
	mov.b64 	%rd51, -3958705157555305931;
	{
	.reg .u32 %r0, %r1, %r2, %r3, %alo, %ahi, %blo, %bhi;
	mov.b64 	{%alo,%ahi}, %rd73;
	mov.b64 	{%blo,%bhi}, %rd51;
	mul.lo.u32 	%r0, %alo, %blo;
	mul.hi.u32 	%r1, %alo, %blo;
	mad.lo.cc.u32 	%r1, %alo, %bhi, %r1;
	madc.hi.u32 	%r2, %alo, %bhi, 0;
	mad.lo.cc.u32 	%r1, %ahi, %blo, %r1;
	madc.hi.cc.u32 	%r2, %ahi, %blo, %r2;
	madc.hi.u32 	%r3, %ahi, %bhi, 0;
	mad.lo.cc.u32 	%r2, %ahi, %bhi, %r2;
	addc.u32 	%r3, %r3, 0;
	mov.b64 	%rd52, {%r0,%r1};
	mov.b64 	%rd53, {%r2,%r3};
	}
	setp.gt.s64 	%p9, %rd53, 0;
	{
	.reg .u32 %r0, %r1, %r2, %r3, %a0, %a1, %a2, %a3, %b0, %b1, %b2, %b3;
	mov.b64 	{%a0,%a1}, %rd52;
	mov.b64 	{%a2,%a3}, %rd53;
	mov.b64 	{%b0,%b1}, %rd52;
	mov.b64 	{%b2,%b3}, %rd53;
	add.cc.u32 	%r0, %a0, %b0;
	addc.cc.u32 	%r1, %a1, %b1;
	addc.cc.u32 	%r2, %a2, %b2;
	addc.u32 	%r3, %a3, %b3;
	mov.b64 	%rd54, {%r0,%r1};
	mov.b64 	%rd55, {%r2,%r3};
	}
	selp.b64 	%rd56, %rd55, %rd53, %p9;
	selp.s64 	%rd57, -1, 0, %p9;
	sub.s64 	%rd58, %rd57, %rd15;
	cvt.u64.u32 	%rd59, %r17;
	shl.b64 	%rd60, %rd59, 32;
	add.s64 	%rd61, %rd56, 1;
	shr.u64 	%rd62, %rd61, 10;
	add.s64 	%rd63, %rd62, 1;
	shr.u64 	%rd64, %rd63, 1;
	shl.b64 	%rd65, %rd58, 52;
	add.s64 	%rd66, %rd65, %rd64;
	add.s64 	%rd67, %rd66, 4602678819172646912;
	or.b64  	%rd68, %rd67, %rd60;
	mov.b64 	%fd4, %rd68;
$L__BB1_9:
	st.param.f64 	[func_retval0], %fd4;
	st.param.b32 	[func_retval0+8], %r46;
	ret;

}


// ===== COMPILED SASS (sm_100) =====

	.target	sm_100

	.elftype	@"ET_EXEC"


//--------------------- .note.nv.tkinfo           --------------------------
	.section	.note.nv.tkinfo,"",@"SHT_NOTE"
	.sectionflags	@"SHF_NOTE_NV_TKINFO"
	.tkinfo
        /*0018*/ 	.word	0x00000002
        /*0030*/ 	.string	""
        /*0030*/ 	.string	"ptxas"
        /*0030*/ 	.string	"Cuda compilation tools, release 13.0, V13.0.88"
        /*0030*/ 	.string	"Build cuda_13.0.r13.0/compiler.36424714_0"
        /*0030*/ 	.string	"-arch sm_100 -m 64 "



//--------------------- .note.nv.cuinfo           --------------------------
	.section	.note.nv.cuinfo,"",@"SHT_NOTE"
	.sectionflags	@"SHF_NOTE_NV_CUINFO"
        /*0018*/ 	.short	0x0002
        /*001a*/ 	.short	0x0064
        /*001c*/ 	.short	0x0082
	.zero		2


//--------------------- .nv.info                  --------------------------
	.section	.nv.info,"",@"SHT_CUDA_INFO"
	.align	4


	//----- nvinfo : EIATTR_REGCOUNT
	.align		4
        /*0000*/ 	.byte	0x04, 0x2f
        /*0002*/ 	.short	(.L_3 - .L_2)
	.align		4
.L_2:
        /*0004*/ 	.word	index@(_Z6updatePdiPiiPA3_diiS_dddi)
        /*0008*/ 	.word	0x00000040


	//----- nvinfo : EIATTR_FRAME_SIZE
	.align		4
.L_3:
        /*000c*/ 	.byte	0x04, 0x11
        /*000e*/ 	.short	(.L_5 - .L_4)
	.align		4
.L_4:
        /*0010*/ 	.word	index@($_Z6updatePdiPiiPA3_diiS_dddi$__internal_trig_reduction_slowpathd)
        /*0014*/ 	.word	0x00000028


	//----- nvinfo : EIATTR_FRAME_SIZE
	.align		4
.L_5:
        /*0018*/ 	.byte	0x04, 0x11
        /*001a*/ 	.short	(.L_7 - .L_6)
	.align		4
.L_6:
        /*001c*/ 	.word	index@($__internal_2_$__cuda_sm20_dsqrt_rn_f64_mediumpath_v1)
        /*0020*/ 	.word	0x00000028


	//----- nvinfo : EIATTR_FRAME_SIZE
	.align		4
.L_7:
        /*0024*/ 	.byte	0x04, 0x11
        /*0026*/ 	.short	(.L_9 - .L_8)
	.align		4
.L_8:
        /*0028*/ 	.word	index@($__internal_1_$__cuda_sm20_div_rn_f64_full)
        /*002c*/ 	.word	0x00000028


	//----- nvinfo : EIATTR_FRAME_SIZE
	.align		4
.L_9:
        /*0030*/ 	.byte	0x04, 0x11
        /*0032*/ 	.short	(.L_11 - .L_10)
	.align		4
.L_10:
        /*0034*/ 	.word	index@($__internal_0_$__cuda_sm20_dblrcp_rn_slowpath_v3)
        /*0038*/ 	.word	0x00000028


	//----- nvinfo : EIATTR_FRAME_SIZE
	.align		4
.L_11:
        /*003c*/ 	.byte	0x04, 0x11
        /*003e*/ 	.short	(.L_13 - .L_12)
	.align		4
.L_12:
        /*0040*/ 	.word	index@(_Z6updatePdiPiiPA3_diiS_dddi)
        /*0044*/ 	.word	0x00000028


	//----- nvinfo : EIATTR_MIN_STACK_SIZE
	.align		4
.L_13:
        /*0048*/ 	.byte	0x04, 0x12
        /*004a*/ 	.short	(.L_15 - .L_14)
	.align		4
.L_14:
        /*004c*/ 	.word	index@(_Z6updatePdiPiiPA3_diiS_dddi)
        /*0050*/ 	.word	0x00000028
.L_15:


//--------------------- .nv.compat                --------------------------
	.section	.nv.compat,"",@"SHT_CUDA_COMPAT_INFO"
	.align	4
        /*0000*/ 	.byte	0x02, 0x09, 0x00, 0x00, 0x02, 0x02, 0x01, 0x00, 0x02, 0x05, 0x05, 0x00, 0x03, 0x07, 0x01, 0x01
        /*0010*/ 	.byte	0x02, 0x03, 0x00, 0x00, 0x02, 0x06, 0x01, 0x00, 0x04, 0x0b, 0x08, 0x00, 0x01, 0x00, 0x00, 0x00
        /*0020*/ 	.byte	0x00, 0x00, 0x00, 0x00


//--------------------- .nv.info._Z6updatePdiPiiPA3_diiS_dddi --------------------------
	.section	.nv.info._Z6updatePdiPiiPA3_diiS_dddi,"",@"SHT_CUDA_INFO"
	.sectionflags	@""
	.align	4


	//----- nvinfo : EIATTR_CUDA_API_VERSION
	.align		4
        /*0000*/ 	.byte	0x04, 0x37
        /*0002*/ 	.short	(.L_17 - .L_16)
.L_16:
        /*0004*/ 	.word	0x00000082


	//----- nvinfo : EIATTR_KPARAM_INFO
	.align		4
.L_17:
        /*0008*/ 	.byte	0x04, 0x17
        /*000a*/ 	.short	(.L_19 - .L_18)
.L_18:
        /*000c*/ 	.word	0x00000000
        /*0010*/ 	.short	0x000b
        /*0012*/ 	.short	0x0050
        /*0014*/ 	.byte	0x00, 0xf0, 0x11, 0x00


	//----- nvinfo : EIATTR_KPARAM_INFO
	.align		4
.L_19:
        /*0018*/ 	.byte	0x04, 0x17
        /*001a*/ 	.short	(.L_21 - .L_20)
.L_20:
        /*001c*/ 	.word	0x00000000
        /*0020*/ 	.short	0x000a
        /*0022*/ 	.short	0x0048
        /*0024*/ 	.byte	0x00, 0xf0, 0x21, 0x00


	//----- nvinfo : EIATTR_KPARAM_INFO
	.align		4
.L_21:
        /*0028*/ 	.byte	0x04, 0x17
        /*002a*/ 	.short	(.L_23 - .L_22)
.L_22:
        /*002c*/ 	.word	0x00000000
        /*0030*/ 	.short	0x0009
        /*0032*/ 	.short	0x0040
        /*0034*/ 	.byte	0x00, 0xf0, 0x21, 0x00


	//----- nvinfo : EIATTR_KPARAM_INFO
	.align		4
.L_23:
        /*0038*/ 	.byte	0x04, 0x17
        /*003a*/ 	.short	(.L_25 - .L_24)
.L_24:
        /*003c*/ 	.word	0x00000000
        /*0040*/ 	.short	0x0008
        /*0042*/ 	.short	0x0038
        /*0044*/ 	.byte	0x00, 0xf0, 0x21, 0x00


	//----- nvinfo : EIATTR_KPARAM_INFO
	.align		4
.L_25:
        /*0048*/ 	.byte	0x04, 0x17
        /*004a*/ 	.short	(.L_27 - .L_26)
.L_26:
        /*004c*/ 	.word	0x00000000
        /*0050*/ 	.short	0x0007
        /*0052*/ 	.short	0x0030
        /*0054*/ 	.byte	0x00, 0xf5, 0x21, 0x00


	//----- nvinfo : EIATTR_KPARAM_INFO
	.align		4
.L_27:
        /*0058*/ 	.byte	0x04, 0x17
        /*005a*/ 	.short	(.L_29 - .L_28)
.L_28:
        /*005c*/ 	.word	0x00000000
        /*0060*/ 	.short	0x0006
        /*0062*/ 	.short	0x002c
        /*0064*/ 	.byte	0x00, 0xf0, 0x11, 0x00


	//----- nvinfo : EIATTR_KPARAM_INFO
	.align		4
.L_29:
        /*0068*/ 	.byte	0x04, 0x17
        /*006a*/ 	.short	(.L_31 - .L_30)
.L_30:
        /*006c*/ 	.word	0x00000000
        /*0070*/ 	.short	0x0005
        /*0072*/ 	.short	0x0028
        /*0074*/ 	.byte	0x00, 0xf0, 0x11, 0x00


	//----- nvinfo : EIATTR_KPARAM_INFO
	.align		4
.L_31:
        /*0078*/ 	.byte	0x04, 0x17
        /*007a*/ 	.short	(.L_33 - .L_32)
.L_32:
        /*007c*/ 	.word	0x00000000
        /*0080*/ 	.short	0x0004
        /*0082*/ 	.short	0x0020
        /*0084*/ 	.byte	0x00, 0xf5, 0x21, 0x00


	//----- nvinfo : EIATTR_KPARAM_INFO
	.align		4
.L_33:
        /*0088*/ 	.byte	0x04, 0x17
        /*008a*/ 	.short	(.L_35 - .L_34)
.L_34:
        /*008c*/ 	.word	0x00000000
        /*0090*/ 	.short	0x0003
        /*0092*/ 	.short	0x0018
        /*0094*/ 	.byte	0x00, 0xf0, 0x11, 0x00


	//----- nvinfo : EIATTR_KPARAM_INFO
	.align		4
.L_35:
        /*0098*/ 	.byte	0x04, 0x17
        /*009a*/ 	.short	(.L_37 - .L_36)
.L_36:
        /*009c*/ 	.word	0x00000000
        /*00a0*/ 	.short	0x0002
        /*00a2*/ 	.short	0x0010
        /*00a4*/ 	.byte	0x00, 0xf5, 0x21, 0x00


	//----- nvinfo : EIATTR_KPARAM_INFO
	.align		4
.L_37:
        /*00a8*/ 	.byte	0x04, 0x17
        /*00aa*/ 	.short	(.L_39 - .L_38)
.L_38:
        /*00ac*/ 	.word	0x00000000
        /*00b0*/ 	.short	0x0001
        /*00b2*/ 	.short	0x0008
        /*00b4*/ 	.byte	0x00, 0xf0, 0x11, 0x00


	//----- nvinfo : EIATTR_KPARAM_INFO
	.align		4
.L_39:
        /*00b8*/ 	.byte	0x04, 0x17
        /*00ba*/ 	.short	(.L_41 - .L_40)
.L_40:
        /*00bc*/ 	.word	0x00000000
        /*00c0*/ 	.short	0x0000
        /*00c2*/ 	.short	0x0000
        /*00c4*/ 	.byte	0x00, 0xf5, 0x21, 0x00


	//----- nvinfo : EIATTR_SPARSE_MMA_MASK
	.align		4
.L_41:
        /*00c8*/ 	.byte	0x03, 0x50
        /*00ca*/ 	.short	0x0000


	//----- nvinfo : EIATTR_MAXREG_COUNT
	.align		4
        /*00cc*/ 	.byte	0x03, 0x1b
        /*00ce*/ 	.short	0x00ff


	//----- nvinfo : EIATTR_MERCURY_ISA_VERSION
	.align		4
        /*00d0*/ 	.byte	0x03, 0x5f
        /*00d2*/ 	.short	0x0101


	//----- nvinfo : EIATTR_VRC_CTA_INIT_COUNT
	.align		4
        /*00d4*/ 	.byte	0x02, 0x4a
	.zero		1
	.zero		1


	//----- nvinfo : EIATTR_EXIT_INSTR_OFFSETS
	.align		4
        /*00d8*/ 	.byte	0x04, 0x1c
        /*00da*/ 	.short	(.L_43 - .L_42)


	//   ....[0]....
.L_42:
        /*00dc*/ 	.word	0x00000040


	//   ....[1]....
        /*00e0*/ 	.word	0x00000070


	//   ....[2]....
        /*00e4*/ 	.word	0x000001a0


	//   ....[3]....
        /*00e8*/ 	.word	0x00005040


	//----- nvinfo : EIATTR_CRS_STACK_SIZE
	.align		4
.L_43:
        /*00ec*/ 	.byte	0x04, 0x1e
        /*00ee*/ 	.short	(.L_45 - .L_44)
.L_44:
        /*00f0*/ 	.word	0x00000000


	//----- nvinfo : EIATTR_CBANK_PARAM_SIZE
	.align		4
.L_45:
        /*00f4*/ 	.byte	0x03, 0x19
        /*00f6*/ 	.short	0x0054


	//----- nvinfo : EIATTR_PARAM_CBANK
	.align		4
        /*00f8*/ 	.byte	0x04, 0x0a
        /*00fa*/ 	.short	(.L_47 - .L_46)
	.align		4
.L_46:
        /*00fc*/ 	.word	index@(.nv.constant0._Z6updatePdiPiiPA3_diiS_dddi)
        /*0100*/ 	.short	0x0380
        /*0102*/ 	.short	0x0054


	//----- nvinfo : EIATTR_SW_WAR
	.align		4
.L_47:
        /*0104*/ 	.byte	0x04, 0x36
        /*0106*/ 	.short	(.L_49 - .L_48)
.L_48:
        /*0108*/ 	.word	0x00000008
.L_49:


//--------------------- .nv.callgraph             --------------------------
	.section	.nv.callgraph,"",@"SHT_CUDA_CALLGRAPH"
	.align	4
	.sectionentsize	8
	.align		4
        /*0000*/ 	.word	0x00000000
	.align		4
        /*0004*/ 	.word	0xffffffff
	.align		4
        /*0008*/ 	.word	0x00000000
	.align		4
        /*000c*/ 	.word	0xfffffffe
	.align		4
        /*0010*/ 	.word	0x00000000
	.align		4
        /*0014*/ 	.word	0xfffffffd
	.align		4
        /*0018*/ 	.word	0x00000000
	.align		4
        /*001c*/ 	.word	0xfffffffc


//--------------------- .nv.constant4             --------------------------
	.section	.nv.constant4,"a",@progbits
	.align	8
	.align		8
.nv.constant4:
        /*0000*/ 	.dword	__cudart_i2opi_d
	.align		8
        /*0008*/ 	.dword	__cudart_sin_cos_coeffs


//--------------------- .text._Z6updatePdiPiiPA3_diiS_dddi --------------------------
	.section	.text._Z6updatePdiPiiPA3_diiS_dddi,"ax",@progbits
	.align	128
        .global         _Z6updatePdiPiiPA3_diiS_dddi
        .type           _Z6updatePdiPiiPA3_diiS_dddi,@function
        .size           _Z6updatePdiPiiPA3_diiS_dddi,(.L_x_98 - _Z6updatePdiPiiPA3_diiS_dddi)
        .other          _Z6updatePdiPiiPA3_diiS_dddi,@"STO_CUDA_ENTRY STV_DEFAULT"
_Z6updatePdiPiiPA3_diiS_dddi:
.text._Z6updatePdiPiiPA3_diiS_dddi:
[----:B------:R-:W0:Y:S01]  /*0000*/  LDC R1, c[0x0][0x37c] ;  /* 0x0000df00ff017b82 */ /* 0x000e220000000800 */
[----:B------:R-:W1:Y:S01]  /*0010*/  LDCU UR4, c[0x0][0x3ac] ;  /* 0x00007580ff0477ac */ /* 0x000e620008000800 */
[----:B0-----:R-:W-:Y:S01]  /*0020*/  VIADD R1, R1, 0xffffffd8 ;  /* 0xffffffd801017836 */ /* 0x001fe20000000000 */
[----:B-1----:R-:W-:-:S13]  /*0030*/  ISETP.NE.AND P0, PT, RZ, UR4, PT ;  /* 0x00000004ff007c0c */ /* 0x002fda000bf05270 */
[----:B------:R-:W-:Y:S05]  /*0040*/  @!P0 EXIT ;  /* 0x000000000000894d */ /* 0x000fea0003800000 */
[----:B------:R-:W0:Y:S02]  /*0050*/  LDC R0, c[0x0][0x388] ;  /* 0x0000e200ff007b82 */ /* 0x000e240000000800 */
[----:B0-----:R-:W-:-:S13]  /*0060*/  ISETP.GE.AND P0, PT, R0, 0x1, PT ;  /* 0x000000010000780c */ /* 0x001fda0003f06270 */
[----:B------:R-:W-:Y:S05]  /*0070*/  @!P0 EXIT ;  /* 0x000000000000894d */ /* 0x000fea0003800000 */
[----:B------:R-:W0:Y:S01]  /*0080*/  S2R R0, SR_CTAID.Y ;  /* 0x0000000000007919 */ /* 0x000e220000002600 */
[----:B------:R-:W1:Y:S01]  /*0090*/  LDCU UR4, c[0x0][0x364] ;  /* 0x00006c80ff0477ac */ /* 0x000e620008000800 */
[----:B------:R-:W0:Y:S01]  /*00a0*/  S2R R5, SR_CTAID.X ;  /* 0x0000000000057919 */ /* 0x000e220000002500 */
[----:B------:R-:W0:Y:S01]  /*00b0*/  LDCU UR5, c[0x0][0x370] ;  /* 0x00006e00ff0577ac */ /* 0x000e220008000800 */
[----:B------:R-:W1:Y:S01]  /*00c0*/  S2R R3, SR_TID.Y ;  /* 0x0000000000037919 */ /* 0x000e620000002200 */
[----:B------:R-:W2:Y:S01]  /*00d0*/  LDCU UR8, c[0x0][0x360] ;  /* 0x00006c00ff0877ac */ /* 0x000ea20008000800 */
[----:B------:R-:W2:Y:S01]  /*00e0*/  S2R R7, SR_TID.X ;  /* 0x0000000000077919 */ /* 0x000ea20000002100 */
[----:B------:R-:W3:Y:S01]  /*00f0*/  LDCU.64 UR6, c[0x0][0x358] ;  /* 0x00006b00ff0677ac */ /* 0x000ee20008000a00 */
[----:B0-----:R-:W-:-:S04]  /*0100*/  IMAD R0, R0, UR5, R5 ;  /* 0x0000000500007c24 */ /* 0x001fc8000f8e0205 */
[----:B-1----:R-:W-:Y:S01]  /*0110*/  IMAD R0, R0, UR4, R3 ;  /* 0x0000000400007c24 */ /* 0x002fe2000f8e0203 */
[----:B------:R-:W-:-:S03]  /*0120*/  UMOV UR4, URZ ;  /* 0x000000ff00047c82 */ /* 0x000fc60008000000 */
[----:B--23--:R-:W-:-:S07]  /*0130*/  IMAD R8, R0, UR8, R7 ;  /* 0x0000000800087c24 */ /* 0x00cfce000f8e0207 */
.L_x_73:
[----:B0-----:R-:W0:Y:S01]  /*0140*/  LDC R3, c[0x0][0x388] ;  /* 0x0000e200ff037b82 */ /* 0x001e220000000800 */
[----:B-1----:R-:W1:Y:S01]  /*0150*/  LDCU UR5, c[0x0][0x3a8] ;  /* 0x00007500ff0577ac */ /* 0x002e620008000800 */
[----:B0-----:R-:W-:Y:S01]  /*0160*/  IMAD R9, R8, R3, UR4 ;  /* 0x0000000408097e24 */ /* 0x001fe2000f8e0203 */
[----:B------:R-:W-:-:S04]  /*0170*/  UIADD3 UR4, UPT, UPT, UR4, 0x1, URZ ;  /* 0x0000000104047890 */ /* 0x000fc8000fffe0ff */
[----:B-1----:R-:W-:Y:S02]  /*0180*/  ISETP.GE.AND P0, PT, R9, UR5, PT ;  /* 0x0000000509007c0c */ /* 0x002fe4000bf06270 */
[----:B------:R-:W-:-:S11]  /*0190*/  ISETP.NE.AND P2, PT, R3, UR4, PT ;  /* 0x0000000403007c0c */ /* 0x000fd6000bf45270 */
[----:B------:R-:W-:Y:S05]  /*01a0*/  @P0 EXIT ;  /* 0x000000000000094d */ /* 0x000fea0003800000 */
[----:B------:R-:W0:Y:S08]  /*01b0*/  LDC.64 R2, c[0x0][0x380] ;  /* 0x0000e000ff027b82 */ /* 0x000e300000000a00 */
[----:B------:R-:W1:Y:S01]  /*01c0*/  LDC.64 R20, c[0x0][0x380] ;  /* 0x0000e000ff147b82 */ /* 0x000e620000000a00 */
[----:B------:R-:W-:Y:S01]  /*01d0*/  IMAD.MOV.U32 R5, RZ, RZ, 0x7 ;  /* 0x00000007ff057424 */ /* 0x000fe200078e00ff */
[----:B------:R-:W2:Y:S01]  /*01e0*/  LDCU UR5, c[0x0][0x3ac] ;  /* 0x00007580ff0577ac */ /* 0x000ea20008000800 */
[----:B------:R-:W3:Y:S01]  /*01f0*/  LDCU.64 UR8, c[0x4][0x8] ;  /* 0x01000100ff0877ac */ /* 0x000ee20008000a00 */
[----:B0-----:R-:W4:Y:S02]  /*0200*/  LDG.E.64 R2, desc[UR6][R2.64+0x20] ;  /* 0x0000200602027981 */ /* 0x001f24000c1e1b00 */
[----:B----4-:R-:W0:Y:S02]  /*0210*/  F2I.F64.TRUNC R0, R2 ;  /* 0x0000000200007311 */ /* 0x010e24000030d100 */
[----:B0-----:R-:W-:-:S04]  /*0220*/  IMAD R0, R0, R5, 0x6 ;  /* 0x0000000600007424 */ /* 0x001fc800078e0205 */
[----:B------:R-:W-:-:S04]  /*0230*/  IMAD R9, R9, R0, RZ ;  /* 0x0000000009097224 */ /* 0x000fc800078e02ff */
[----:B-1----:R-:W-:-:S05]  /*0240*/  IMAD.WIDE R20, R9, 0x8, R20 ;  /* 0x0000000809147825 */ /* 0x002fca00078e0214 */
[----:B------:R-:W4:Y:S01]  /*0250*/  LDG.E.64 R10, desc[UR6][R20.64+0x28] ;  /* 0x00002806140a7981 */ /* 0x000f22000c1e1b00 */
[----:B------:R-:W-:Y:S01]  /*0260*/  BSSY.RECONVERGENT B0, `(.L_x_0) ;  /* 0x00004dc000007945 */ /* 0x000fe20003800200 */
[----:B----4-:R-:W0:Y:S02]  /*0270*/  F2I.F64.TRUNC R10, R10 ;  /* 0x0000000a000a7311 */ /* 0x010e24000030d100 */
[----:B0-----:R-:W-:-:S13]  /*0280*/  ISETP.NE.AND P0, PT, R10, RZ, PT ;  /* 0x000000ff0a00720c */ /* 0x001fda0003f05270 */
[----:B--23--:R-:W-:Y:S05]  /*0290*/  @P0 BRA `(.L_x_1) ;  /* 0x0000001400280947 */ /* 0x00cfea0003800000 */
[----:B------:R-:W0:Y:S02]  /*02a0*/  LDCU UR10, c[0x0][0x3ac] ;  /* 0x00007580ff0a77ac */ /* 0x000e240008000800 */
[----:B0-----:R-:W-:-:S09]  /*02b0*/  UISETP.GE.AND UP0, UPT, UR10, 0x1, UPT ;  /* 0x000000010a00788c */ /* 0x001fd2000bf06270 */
[----:B------:R-:W-:Y:S05]  /*02c0*/  BRA.U !UP0, `(.L_x_2) ;  /* 0x0000004d08547547 */ /* 0x000fea000b800000 */
[----:B------:R-:W-:-:S07]  /*02d0*/  IMAD.MOV.U32 R9, RZ, RZ, RZ ;  /* 0x000000ffff097224 */ /* 0x000fce00078e00ff */
.L_x_21:
[----:B------:R-:W0:Y:S01]  /*02e0*/  LDC.64 R22, c[0x0][0x3a0] ;  /* 0x0000e800ff167b82 */ /* 0x000e220000000a00 */
[----:B------:R-:W2:Y:S04]  /*02f0*/  LDG.E.64 R30, desc[UR6][R20.64+0x10] ;  /* 0x00001006141e7981 */ /* 0x000ea8000c1e1b00 */
[----:B------:R1:W5:Y:S04]  /*0300*/  LDG.E.64 R2, desc[UR6][R20.64] ;  /* 0x0000000614027981 */ /* 0x000368000c1e1b00 */
[----:B------:R1:W5:Y:S01]  /*0310*/  LDG.E.64 R4, desc[UR6][R20.64+0x8] ;  /* 0x0000080614047981 */ /* 0x000362000c1e1b00 */
[----:B0-----:R-:W-:-:S05]  /*0320*/  IMAD.WIDE.U32 R22, R9, 0x18, R22 ;  /* 0x0000001809167825 */ /* 0x001fca00078e0016 */
[----:B------:R-:W2:Y:S04]  /*0330*/  LDG.E.64 R6, desc[UR6][R22.64+0x8] ;  /* 0x0000080616067981 */ /* 0x000ea8000c1e1b00 */
[----:B------:R1:W5:Y:S01]  /*0340*/  LDG.E.64 R10, desc[UR6][R22.64] ;  /* 0x00000006160a7981 */ /* 0x000362000c1e1b00 */
[----:B------:R-:W-:Y:S01]  /*0350*/  BSSY.RECONVERGENT B1, `(.L_x_3) ;  /* 0x000001d000017945 */ /* 0x000fe20003800200 */
[----:B--2---:R-:W-:-:S08]  /*0360*/  DADD R30, R30, R6 ;  /* 0x000000001e1e7229 */ /* 0x004fd00000000006 */
[----:B------:R-:W-:-:S14]  /*0370*/  DSETP.NEU.AND P0, PT, |R30|, +INF , PT ;  /* 0x7ff000001e00742a */ /* 0x000fdc0003f0d200 */
[----:B------:R-:W-:Y:S01]  /*0380*/  @!P0 DMUL R6, RZ, R30 ;  /* 0x0000001eff068228 */ /* 0x000fe20000000000 */
[----:B------:R-:W-:Y:S01]  /*0390*/  @!P0 IMAD.MOV.U32 R0, RZ, RZ, 0x1 ;  /* 0x00000001ff008424 */ /* 0x000fe200078e00ff */
[----:B-1----:R-:W-:Y:S09]  /*03a0*/  @!P0 BRA `(.L_x_4) ;  /* 0x00000000005c8947 */ /* 0x002ff20003800000 */
[----:B------:R-:W-:Y:S01]  /*03b0*/  UMOV UR10, 0x6dc9c883 ;  /* 0x6dc9c883000a7882 */ /* 0x000fe20000000000 */
[----:B------:R-:W-:Y:S01]  /*03c0*/  UMOV UR11, 0x3fe45f30 ;  /* 0x3fe45f30000b7882 */ /* 0x000fe20000000000 */
[C---:B------:R-:W-:Y:S01]  /*03d0*/  DSETP.GE.AND P0, PT, |R30|.reuse, 2.14748364800000000000e+09, PT ;  /* 0x41e000001e00742a */ /* 0x040fe20003f06200 */
[----:B------:R-:W-:Y:S01]  /*03e0*/  BSSY.RECONVERGENT B2, `(.L_x_5) ;  /* 0x0000012000027945 */ /* 0x000fe20003800200 */
[----:B------:R-:W-:Y:S01]  /*03f0*/  DMUL R12, R30, UR10 ;  /* 0x0000000a1e0c7c28 */ /* 0x000fe20008000000 */
[----:B------:R-:W-:Y:S01]  /*0400*/  UMOV UR10, 0x54442d18 ;  /* 0x54442d18000a7882 */ /* 0x000fe20000000000 */
[----:B------:R-:W-:-:S04]  /*0410*/  UMOV UR11, 0x3ff921fb ;  /* 0x3ff921fb000b7882 */ /* 0x000fc80000000000 */
[----:B------:R-:W0:Y:S08]  /*0420*/  F2I.F64 R0, R12 ;  /* 0x0000000c00007311 */ /* 0x000e300000301100 */
[----:B0-----:R-:W0:Y:S02]  /*0430*/  I2F.F64 R6, R0 ;  /* 0x0000000000067312 */ /* 0x001e240000201c00 */
[----:B0-----:R-:W-:Y:S01]  /*0440*/  DFMA R14, R6, -UR10, R30 ;  /* 0x8000000a060e7c2b */ /* 0x001fe2000800001e */
[----:B------:R-:W-:Y:S01]  /*0450*/  UMOV UR10, 0x33145c00 ;  /* 0x33145c00000a7882 */ /* 0x000fe20000000000 */
[----:B------:R-:W-:-:S06]  /*0460*/  UMOV UR11, 0x3c91a626 ;  /* 0x3c91a626000b7882 */ /* 0x000fcc0000000000 */
[----:B------:R-:W-:Y:S01]  /*0470*/  DFMA R14, R6, -UR10, R14 ;  /* 0x8000000a060e7c2b */ /* 0x000fe2000800000e */
[----:B------:R-:W-:Y:S01]  /*0480*/  UMOV UR10, 0x252049c0 ;  /* 0x252049c0000a7882 */ /* 0x000fe20000000000 */
[----:B------:R-:W-:-:S06]  /*0490*/  UMOV UR11, 0x397b839a ;  /* 0x397b839a000b7882 */ /* 0x000fcc0000000000 */
[----:B------:R-:W-:Y:S01]  /*04a0*/  DFMA R6, R6, -UR10, R14 ;  /* 0x8000000a06067c2b */ /* 0x000fe2000800000e */
[----:B------:R-:W-:Y:S10]  /*04b0*/  @!P0 BRA `(.L_x_6) ;  /* 0x0000000000108947 */ /* 0x000ff40003800000 */
[----:B------:R-:W-:Y:S01]  /*04c0*/  IMAD.MOV.U32 R6, RZ, RZ, R30 ;  /* 0x000000ffff067224 */ /* 0x000fe200078e001e */
[----:B------:R-:W-:Y:S01]  /*04d0*/  MOV R24, 0x500 ;  /* 0x0000050000187802 */ /* 0x000fe20000000f00 */
[----:B------:R-:W-:-:S07]  /*04e0*/  IMAD.MOV.U32 R26, RZ, RZ, R31 ;  /* 0x000000ffff1a7224 */ /* 0x000fce00078e001f */
[----:B-----5:R-:W-:Y:S05]  /*04f0*/  CALL.REL.NOINC `($_Z6updatePdiPiiPA3_diiS_dddi$__internal_trig_reduction_slowpathd) ;  /* 0x0000005400947944 */ /* 0x020fea0003c00000 */
.L_x_6:
[----:B------:R-:W-:Y:S05]  /*0500*/  BSYNC.RECONVERGENT B2 ;  /* 0x0000000000027941 */ /* 0x000fea0003800200 */
.L_x_5:
[----:B------:R-:W-:-:S07]  /*0510*/  VIADD R0, R0, 0x1 ;  /* 0x0000000100007836 */ /* 0x000fce0000000000 */
.L_x_4:
[----:B------:R-:W-:Y:S05]  /*0520*/  BSYNC.RECONVERGENT B1 ;  /* 0x0000000000017941 */ /* 0x000fea0003800200 */
.L_x_3:
[----:B------:R-:W-:-:S05]  /*0530*/  IMAD.SHL.U32 R12, R0, 0x40, RZ ;  /* 0x00000040000c7824 */ /* 0x000fca00078e00ff */
[----:B------:R-:W-:-:S04]  /*0540*/  LOP3.LUT R12, R12, 0x40, RZ, 0xc0, !PT ;  /* 0x000000400c0c7812 */ /* 0x000fc800078ec0ff */
[----:B------:R-:W-:-:S05]  /*0550*/  IADD3 R28, P0, PT, R12, UR8, RZ ;  /* 0x000000080c1c7c10 */ /* 0x000fca000ff1e0ff */
[----:B------:R-:W-:-:S05]  /*0560*/  IMAD.X R29, RZ, RZ, UR9, P0 ;  /* 0x00000009ff1d7e24 */ /* 0x000fca00080e06ff */
[----:B------:R-:W2:Y:S04]  /*0570*/  LDG.E.128.CONSTANT R16, desc[UR6][R28.64] ;  /* 0x000000061c107981 */ /* 0x000ea8000c1e9d00 */
[----:B------:R-:W3:Y:S04]  /*0580*/  LDG.E.128.CONSTANT R12, desc[UR6][R28.64+0x10] ;  /* 0x000010061c0c7981 */ /* 0x000ee8000c1e9d00 */
[----:B------:R-:W4:Y:S01]  /*0590*/  LDG.E.128.CONSTANT R24, desc[UR6][R28.64+0x20] ;  /* 0x000020061c187981 */ /* 0x000f22000c1e9d00 */
[----:B------:R-:W-:Y:S01]  /*05a0*/  LOP3.LUT R32, R0, 0x1, RZ, 0xc0, !PT ;  /* 0x0000000100207812 */ /* 0x000fe200078ec0ff */
[----:B------:R-:W-:Y:S01]  /*05b0*/  IMAD.MOV.U32 R34, RZ, RZ, 0x20fd8164 ;  /* 0x20fd8164ff227424 */ /* 0x000fe200078e00ff */
[----:B------:R-:W-:Y:S01]  /*05c0*/  DSETP.NEU.AND P1, PT, |R30|, +INF , PT ;  /* 0x7ff000001e00742a */ /* 0x000fe20003f2d200 */
[----:B------:R-:W-:Y:S01]  /*05d0*/  IMAD.MOV.U32 R35, RZ, RZ, 0x3da8ff83 ;  /* 0x3da8ff83ff237424 */ /* 0x000fe200078e00ff */
[----:B------:R-:W-:Y:S01]  /*05e0*/  ISETP.NE.U32.AND P0, PT, R32, 0x1, PT ;  /* 0x000000012000780c */ /* 0x000fe20003f05070 */
[----:B------:R-:W-:Y:S01]  /*05f0*/  DMUL R32, R6, R6 ;  /* 0x0000000606207228 */ /* 0x000fe20000000000 */
[----:B------:R-:W-:Y:S02]  /*0600*/  BSSY.RECONVERGENT B1, `(.L_x_7) ;  /* 0x0000029000017945 */ /* 0x000fe40003800200 */
[----:B------:R-:W-:-:S02]  /*0610*/  FSEL R34, R34, -8.06006814911005101289e+34, !P0 ;  /* 0xf9785eba22227808 */ /* 0x000fc40004000000 */
[----:B------:R-:W-:-:S06]  /*0620*/  FSEL R35, -R35, 0.11223486810922622681, !P0 ;  /* 0x3de5db6523237808 */ /* 0x000fcc0004000100 */
[----:B--2---:R-:W-:-:S08]  /*0630*/  DFMA R16, R32, R34, R16 ;  /* 0x000000222010722b */ /* 0x004fd00000000010 */
[----:B------:R-:W-:-:S08]  /*0640*/  DFMA R16, R32, R16, R18 ;  /* 0x000000102010722b */ /* 0x000fd00000000012 */
[----:B---3--:R-:W-:-:S08]  /*0650*/  DFMA R12, R32, R16, R12 ;  /* 0x00000010200c722b */ /* 0x008fd0000000000c */
[----:B------:R-:W-:-:S08]  /*0660*/  DFMA R12, R32, R12, R14 ;  /* 0x0000000c200c722b */ /* 0x000fd0000000000e */
[----:B----4-:R-:W-:-:S08]  /*0670*/  DFMA R12, R32, R12, R24 ;  /* 0x0000000c200c722b */ /* 0x010fd00000000018 */
[----:B------:R-:W-:-:S08]  /*0680*/  DFMA R12, R32, R12, R26 ;  /* 0x0000000c200c722b */ /* 0x000fd0000000001a */
[----:B------:R-:W-:Y:S02]  /*0690*/  DFMA R6, R12, R6, R6 ;  /* 0x000000060c06722b */ /* 0x000fe40000000006 */
[----:B------:R-:W-:-:S10]  /*06a0*/  DFMA R12, R32, R12, 1 ;  /* 0x3ff00000200c742b */ /* 0x000fd4000000000c */
[----:B------:R-:W-:Y:S02]  /*06b0*/  FSEL R12, R12, R6, !P0 ;  /* 0x000000060c0c7208 */ /* 0x000fe40004000000 */
[----:B------:R-:W-:Y:S02]  /*06c0*/  FSEL R13, R13, R7, !P0 ;  /* 0x000000070d0d7208 */ /* 0x000fe40004000000 */
[----:B------:R-:W-:Y:S01]  /*06d0*/  LOP3.LUT P0, RZ, R0, 0x2, RZ, 0xc0, !PT ;  /* 0x0000000200ff7812 */ /* 0x000fe2000780c0ff */
[----:B------:R-:W-:-:S03]  /*06e0*/  @!P1 IMAD.MOV.U32 R0, RZ, RZ, RZ ;  /* 0x000000ffff009224 */ /* 0x000fc600078e00ff */
[----:B------:R-:W-:-:S10]  /*06f0*/  DADD R6, RZ, -R12 ;  /* 0x00000000ff067229 */ /* 0x000fd4000000080c */
[----:B------:R-:W-:Y:S02]  /*0700*/  FSEL R12, R12, R6, !P0 ;  /* 0x000000060c0c7208 */ /* 0x000fe40004000000 */
[----:B------:R-:W-:Y:S01]  /*0710*/  FSEL R13, R13, R7, !P0 ;  /* 0x000000070d0d7208 */ /* 0x000fe20004000000 */
[----:B------:R-:W-:-:S05]  /*0720*/  @!P1 DMUL R6, RZ, R30 ;  /* 0x0000001eff069228 */ /* 0x000fca0000000000 */
[----:B-----5:R-:W-:Y:S01]  /*0730*/  DFMA R12, R10, R12, R2 ;  /* 0x0000000c0a0c722b */ /* 0x020fe20000000002 */
[----:B------:R-:W-:Y:S10]  /*0740*/  @!P1 BRA `(.L_x_8) ;  /* 0x0000000000509947 */ /* 0x000ff40003800000 */
[----:B------:R-:W-:Y:S01]  /*0750*/  UMOV UR10, 0x6dc9c883 ;  /* 0x6dc9c883000a7882 */ /* 0x000fe20000000000 */
[----:B------:R-:W-:Y:S01]  /*0760*/  UMOV UR11, 0x3fe45f30 ;  /* 0x3fe45f30000b7882 */ /* 0x000fe20000000000 */
[C---:B------:R-:W-:Y:S02]  /*0770*/  DSETP.GE.AND P0, PT, |R30|.reuse, 2.14748364800000000000e+09, PT ;  /* 0x41e000001e00742a */ /* 0x040fe40003f06200 */
        /* <DEDUP_REMOVED lines=16> */
[----:B------:R-:W-:Y:S05]  /*0880*/  CALL.REL.NOINC `($_Z6updatePdiPiiPA3_diiS_dddi$__internal_trig_reduction_slowpathd) ;  /* 0x0000005000b07944 */ /* 0x000fea0003c00000 */
.L_x_8:
[----:B------:R-:W-:Y:S05]  /*0890*/  BSYNC.RECONVERGENT B1 ;  /* 0x0000000000017941 */ /* 0x000fea0003800200 */
.L_x_7:
        /* <DEDUP_REMOVED lines=9> */
[----:B------:R-:W-:Y:S01]  /*0930*/  BSSY.RECONVERGENT B1, `(.L_x_9) ;  /* 0x0000033000017945 */ /* 0x000fe20003800200 */
[----:B------:R-:W-:Y:S01]  /*0940*/  IMAD.MOV.U32 R35, RZ, RZ, 0x3da8ff83 ;  /* 0x3da8ff83ff237424 */ /* 0x000fe200078e00ff */
[----:B------:R-:W-:Y:S01]  /*0950*/  ISETP.NE.U32.AND P0, PT, R32, 0x1, PT ;  /* 0x000000012000780c */ /* 0x000fe20003f05070 */
[----:B------:R-:W-:-:S03]  /*0960*/  DMUL R32, R6, R6 ;  /* 0x0000000606207228 */ /* 0x000fc60000000000 */
[----:B------:R-:W-:Y:S02]  /*0970*/  FSEL R34, R34, -8.06006814911005101289e+34, !P0 ;  /* 0xf9785eba22227808 */ /* 0x000fe40004000000 */
[----:B------:R-:W-:-:S06]  /*0980*/  FSEL R35, -R35, 0.11223486810922622681, !P0 ;  /* 0x3de5db6523237808 */ /* 0x000fcc0004000100 */
[----:B--2---:R-:W-:-:S08]  /*0990*/  DFMA R24, R32, R34, R24 ;  /* 0x000000222018722b */ /* 0x004fd00000000018 */
[----:B------:R-:W-:-:S08]  /*09a0*/  DFMA R24, R32, R24, R26 ;  /* 0x000000182018722b */ /* 0x000fd0000000001a */
[----:B---3--:R-:W-:-:S08]  /*09b0*/  DFMA R16, R32, R24, R16 ;  /* 0x000000182010722b */ /* 0x008fd00000000010 */
[----:B------:R-:W-:Y:S01]  /*09c0*/  DFMA R16, R32, R16, R18 ;  /* 0x000000102010722b */ /* 0x000fe20000000012 */
[----:B------:R-:W-:Y:S02]  /*09d0*/  IMAD.MOV.U32 R18, RZ, RZ, 0x0 ;  /* 0x00000000ff127424 */ /* 0x000fe400078e00ff */
[----:B------:R-:W-:-:S05]  /*09e0*/  IMAD.MOV.U32 R19, RZ, RZ, 0x3fd80000 ;  /* 0x3fd80000ff137424 */ /* 0x000fca00078e00ff */
[----:B----4-:R-:W-:-:S08]  /*09f0*/  DFMA R16, R32, R16, R28 ;  /* 0x000000102010722b */ /* 0x010fd0000000001c */
[----:B------:R-:W-:-:S08]  /*0a00*/  DFMA R16, R32, R16, R30 ;  /* 0x000000102010722b */ /* 0x000fd0000000001e */
[----:B------:R-:W-:Y:S02]  /*0a10*/  DFMA R6, R16, R6, R6 ;  /* 0x000000061006722b */ /* 0x000fe40000000006 */
[----:B------:R-:W-:-:S10]  /*0a20*/  DFMA R16, R32, R16, 1 ;  /* 0x3ff000002010742b */ /* 0x000fd40000000010 */
[----:B------:R-:W-:Y:S02]  /*0a30*/  FSEL R14, R16, R6, !P0 ;  /* 0x00000006100e7208 */ /* 0x000fe40004000000 */
[----:B------:R-:W-:Y:S02]  /*0a40*/  FSEL R15, R17, R7, !P0 ;  /* 0x00000007110f7208 */ /* 0x000fe40004000000 */
[----:B------:R-:W-:-:S04]  /*0a50*/  LOP3.LUT P0, RZ, R0, 0x2, RZ, 0xc0, !PT ;  /* 0x0000000200ff7812 */ /* 0x000fc8000780c0ff */
[----:B------:R-:W-:-:S10]  /*0a60*/  DADD R6, RZ, -R14 ;  /* 0x00000000ff067229 */ /* 0x000fd4000000080e */
[----:B------:R-:W-:Y:S02]  /*0a70*/  FSEL R6, R14, R6, !P0 ;  /* 0x000000060e067208 */ /* 0x000fe40004000000 */
[----:B------:R-:W-:-:S06]  /*0a80*/  FSEL R7, R15, R7, !P0 ;  /* 0x000000070f077208 */ /* 0x000fcc0004000000 */
[----:B------:R-:W-:Y:S02]  /*0a90*/  DFMA R10, R10, R6, R4 ;  /* 0x000000060a0a722b */ /* 0x000fe40000000004 */
[----:B------:R-:W-:-:S06]  /*0aa0*/  DADD R6, -R2, R12 ;  /* 0x0000000002067229 */ /* 0x000fcc000000010c */
[----:B------:R-:W-:-:S08]  /*0ab0*/  DADD R4, -R4, R10 ;  /* 0x0000000004047229 */ /* 0x000fd0000000010a */
[----:B------:R-:W-:-:S08]  /*0ac0*/  DMUL R2, R4, R4 ;  /* 0x0000000404027228 */ /* 0x000fd00000000000 */
[----:B------:R-:W-:-:S06]  /*0ad0*/  DFMA R2, R6, R6, R2 ;  /* 0x000000060602722b */ /* 0x000fcc0000000002 */
[----:B------:R-:W0:Y:S04]  /*0ae0*/  MUFU.RSQ64H R15, R3 ;  /* 0x00000003000f7308 */ /* 0x000e280000001c00 */
[----:B------:R-:W-:-:S05]  /*0af0*/  VIADD R14, R3, 0xfcb00000 ;  /* 0xfcb00000030e7836 */ /* 0x000fca0000000000 */
[----:B------:R-:W-:Y:S01]  /*0b00*/  ISETP.GE.U32.AND P0, PT, R14, 0x7ca00000, PT ;  /* 0x7ca000000e00780c */ /* 0x000fe20003f06070 */
[----:B0-----:R-:W-:-:S08]  /*0b10*/  DMUL R16, R14, R14 ;  /* 0x0000000e0e107228 */ /* 0x001fd00000000000 */
[----:B------:R-:W-:-:S08]  /*0b20*/  DFMA R16, R2, -R16, 1 ;  /* 0x3ff000000210742b */ /* 0x000fd00000000810 */
[----:B------:R-:W-:Y:S02]  /*0b30*/  DFMA R18, R16, R18, 0.5 ;  /* 0x3fe000001012742b */ /* 0x000fe40000000012 */
[----:B------:R-:W-:-:S08]  /*0b40*/  DMUL R16, R14, R16 ;  /* 0x000000100e107228 */ /* 0x000fd00000000000 */
[----:B------:R-:W-:-:S08]  /*0b50*/  DFMA R18, R18, R16, R14 ;  /* 0x000000101212722b */ /* 0x000fd0000000000e */
[----:B------:R-:W-:Y:S02]  /*0b60*/  DMUL R26, R2, R18 ;  /* 0x00000012021a7228 */ /* 0x000fe40000000000 */
[----:B------:R-:W-:Y:S02]  /*0b70*/  VIADD R17, R19, 0xfff00000 ;  /* 0xfff0000013117836 */ /* 0x000fe40000000000 */
[----:B------:R-:W-:-:S04]  /*0b80*/  IMAD.MOV.U32 R16, RZ, RZ, R18 ;  /* 0x000000ffff107224 */ /* 0x000fc800078e0012 */
[----:B------:R-:W-:-:S08]  /*0b90*/  DFMA R40, R26, -R26, R2 ;  /* 0x8000001a1a28722b */ /* 0x000fd00000000002 */
[----:B------:R-:W-:Y:S01]  /*0ba0*/  DFMA R24, R40, R16, R26 ;  /* 0x000000102818722b */ /* 0x000fe2000000001a */
[----:B------:R-:W-:Y:S10]  /*0bb0*/  @!P0 BRA `(.L_x_10) ;  /* 0x0000000000288947 */ /* 0x000ff40003800000 */
[----:B------:R-:W-:Y:S01]  /*0bc0*/  IMAD.MOV.U32 R16, RZ, RZ, R18 ;  /* 0x000000ffff107224 */ /* 0x000fe200078e0012 */
[----:B------:R-:W-:Y:S01]  /*0bd0*/  MOV R42, 0xc40 ;  /* 0x00000c40002a7802 */ /* 0x000fe20000000f00 */
[----:B------:R-:W-:Y:S02]  /*0be0*/  IMAD.MOV.U32 R0, RZ, RZ, R14 ;  /* 0x000000ffff007224 */ /* 0x000fe400078e000e */
[----:B------:R-:W-:Y:S02]  /*0bf0*/  IMAD.MOV.U32 R18, RZ, RZ, R26 ;  /* 0x000000ffff127224 */ /* 0x000fe400078e001a */
[----:B------:R-:W-:Y:S02]  /*0c00*/  IMAD.MOV.U32 R19, RZ, RZ, R27 ;  /* 0x000000ffff137224 */ /* 0x000fe400078e001b */
[----:B------:R-:W-:Y:S02]  /*0c10*/  IMAD.MOV.U32 R14, RZ, RZ, R2 ;  /* 0x000000ffff0e7224 */ /* 0x000fe400078e0002 */
[----:B------:R-:W-:-:S07]  /*0c20*/  IMAD.MOV.U32 R15, RZ, RZ, R3 ;  /* 0x000000ffff0f7224 */ /* 0x000fce00078e0003 */
[----:B------:R-:W-:Y:S05]  /*0c30*/  CALL.REL.NOINC `($__internal_2_$__cuda_sm20_dsqrt_rn_f64_mediumpath_v1) ;  /* 0x0000004c00207944 */ /* 0x000fea0003c00000 */
[----:B------:R-:W-:Y:S02]  /*0c40*/  IMAD.MOV.U32 R24, RZ, RZ, R14 ;  /* 0x000000ffff187224 */ /* 0x000fe400078e000e */
[----:B------:R-:W-:-:S07]  /*0c50*/  IMAD.MOV.U32 R25, RZ, RZ, R15 ;  /* 0x000000ffff197224 */ /* 0x000fce00078e000f */
.L_x_10:
[----:B------:R-:W-:Y:S05]  /*0c60*/  BSYNC.RECONVERGENT B1 ;  /* 0x0000000000017941 */ /* 0x000fea0003800200 */
.L_x_9:
[----:B------:R-:W0:Y:S01]  /*0c70*/  MUFU.RCP64H R15, R25 ;  /* 0x00000019000f7308 */ /* 0x000e220000001800 */
[----:B------:R-:W-:Y:S01]  /*0c80*/  MOV R14, 0x1 ;  /* 0x00000001000e7802 */ /* 0x000fe20000000f00 */
[----:B------:R-:W-:Y:S01]  /*0c90*/  BSSY.RECONVERGENT B1, `(.L_x_11) ;  /* 0x0000015000017945 */ /* 0x000fe20003800200 */
[----:B------:R-:W-:-:S04]  /*0ca0*/  FSETP.GEU.AND P1, PT, |R7|, 6.5827683646048100446e-37, PT ;  /* 0x036000000700780b */ /* 0x000fc80003f2e200 */
[----:B0-----:R-:W-:-:S08]  /*0cb0*/  DFMA R16, R14, -R24, 1 ;  /* 0x3ff000000e10742b */ /* 0x001fd00000000818 */
[----:B------:R-:W-:-:S08]  /*0cc0*/  DFMA R16, R16, R16, R16 ;  /* 0x000000101010722b */ /* 0x000fd00000000010 */
[----:B------:R-:W-:-:S08]  /*0cd0*/  DFMA R16, R14, R16, R14 ;  /* 0x000000100e10722b */ /* 0x000fd0000000000e */
[----:B------:R-:W-:-:S08]  /*0ce0*/  DFMA R14, R16, -R24, 1 ;  /* 0x3ff00000100e742b */ /* 0x000fd00000000818 */
[----:B------:R-:W-:-:S08]  /*0cf0*/  DFMA R14, R16, R14, R16 ;  /* 0x0000000e100e722b */ /* 0x000fd00000000010 */
[----:B------:R-:W-:-:S08]  /*0d00*/  DMUL R28, R6, R14 ;  /* 0x0000000e061c7228 */ /* 0x000fd00000000000 */
[----:B------:R-:W-:-:S08]  /*0d10*/  DFMA R16, R28, -R24, R6 ;  /* 0x800000181c10722b */ /* 0x000fd00000000006 */
[----:B------:R-:W-:-:S10]  /*0d20*/  DFMA R28, R14, R16, R28 ;  /* 0x000000100e1c722b */ /* 0x000fd4000000001c */
[----:B------:R-:W-:-:S05]  /*0d30*/  FFMA R0, RZ, R25, R29 ;  /* 0x00000019ff007223 */ /* 0x000fca000000001d */
[----:B------:R-:W-:-:S13]  /*0d40*/  FSETP.GT.AND P0, PT, |R0|, 1.469367938527859385e-39, PT ;  /* 0x001000000000780b */ /* 0x000fda0003f04200 */
[----:B------:R-:W-:Y:S05]  /*0d50*/  @P0 BRA P1, `(.L_x_12) ;  /* 0x0000000000200947 */ /* 0x000fea0000800000 */
[----:B------:R-:W-:Y:S01]  /*0d60*/  IMAD.MOV.U32 R46, RZ, RZ, R6 ;  /* 0x000000ffff2e7224 */ /* 0x000fe200078e0006 */
[----:B------:R-:W-:Y:S01]  /*0d70*/  MOV R0, 0xdc0 ;  /* 0x00000dc000007802 */ /* 0x000fe20000000f00 */
[----:B------:R-:W-:Y:S02]  /*0d80*/  IMAD.MOV.U32 R47, RZ, RZ, R7 ;  /* 0x000000ffff2f7224 */ /* 0x000fe400078e0007 */
[----:B------:R-:W-:Y:S02]  /*0d90*/  IMAD.MOV.U32 R44, RZ, RZ, R24 ;  /* 0x000000ffff2c7224 */ /* 0x000fe400078e0018 */
[----:B------:R-:W-:-:S07]  /*0da0*/  IMAD.MOV.U32 R45, RZ, RZ, R25 ;  /* 0x000000ffff2d7224 */ /* 0x000fce00078e0019 */
[----:B------:R-:W-:Y:S05]  /*0db0*/  CALL.REL.NOINC `($__internal_1_$__cuda_sm20_div_rn_f64_full) ;  /* 0x0000004400407944 */ /* 0x000fea0003c00000 */
[----:B------:R-:W-:Y:S02]  /*0dc0*/  IMAD.MOV.U32 R28, RZ, RZ, R14 ;  /* 0x000000ffff1c7224 */ /* 0x000fe400078e000e */
[----:B------:R-:W-:-:S07]  /*0dd0*/  IMAD.MOV.U32 R29, RZ, RZ, R15 ;  /* 0x000000ffff1d7224 */ /* 0x000fce00078e000f */
.L_x_12:
[----:B------:R-:W-:Y:S05]  /*0de0*/  BSYNC.RECONVERGENT B1 ;  /* 0x0000000000017941 */ /* 0x000fea0003800200 */
.L_x_11:
[----:B------:R-:W0:Y:S01]  /*0df0*/  MUFU.RCP64H R15, R25 ;  /* 0x00000019000f7308 */ /* 0x000e220000001800 */
[----:B------:R-:W-:Y:S01]  /*0e00*/  IMAD.MOV.U32 R14, RZ, RZ, 0x1 ;  /* 0x00000001ff0e7424 */ /* 0x000fe200078e00ff */
[----:B------:R-:W-:Y:S01]  /*0e10*/  FSETP.GEU.AND P1, PT, |R5|, 6.5827683646048100446e-37, PT ;  /* 0x036000000500780b */ /* 0x000fe20003f2e200 */
[----:B------:R-:W-:Y:S04]  /*0e20*/  BSSY.RECONVERGENT B1, `(.L_x_13) ;  /* 0x0000014000017945 */ /* 0x000fe80003800200 */
        /* <DEDUP_REMOVED lines=19> */
.L_x_14:
[----:B------:R-:W-:Y:S05]  /*0f60*/  BSYNC.RECONVERGENT B1 ;  /* 0x0000000000017941 */ /* 0x000fea0003800200 */
.L_x_13:
[----:B------:R-:W0:Y:S01]  /*0f70*/  MUFU.RCP64H R15, R3 ;  /* 0x00000003000f7308 */ /* 0x000e220000001800 */
[----:B------:R-:W-:Y:S01]  /*0f80*/  IMAD.MOV.U32 R14, RZ, RZ, 0x1 ;  /* 0x00000001ff0e7424 */ /* 0x000fe200078e00ff */
[----:B------:R-:W-:Y:S01]  /*0f90*/  DADD R46, -RZ, -R4 ;  /* 0x00000000ff2e7229 */ /* 0x000fe20000000904 */
[----:B------:R-:W-:Y:S09]  /*0fa0*/  BSSY.RECONVERGENT B1, `(.L_x_15) ;  /* 0x0000013000017945 */ /* 0x000ff20003800200 */
[----:B------:R-:W-:Y:S01]  /*0fb0*/  FSETP.GEU.AND P1, PT, |R47|, 6.5827683646048100446e-37, PT ;  /* 0x036000002f00780b */ /* 0x000fe20003f2e200 */
[----:B0-----:R-:W-:-:S08]  /*0fc0*/  DFMA R16, -R2, R14, 1 ;  /* 0x3ff000000210742b */ /* 0x001fd0000000010e */
[----:B------:R-:W-:-:S08]  /*0fd0*/  DFMA R16, R16, R16, R16 ;  /* 0x000000101010722b */ /* 0x000fd00000000010 */
[----:B------:R-:W-:-:S08]  /*0fe0*/  DFMA R16, R14, R16, R14 ;  /* 0x000000100e10722b */ /* 0x000fd0000000000e */
[----:B------:R-:W-:-:S08]  /*0ff0*/  DFMA R14, -R2, R16, 1 ;  /* 0x3ff00000020e742b */ /* 0x000fd00000000110 */
[----:B------:R-:W-:-:S08]  /*1000*/  DFMA R14, R16, R14, R16 ;  /* 0x0000000e100e722b */ /* 0x000fd00000000010 */
[----:B------:R-:W-:-:S08]  /*1010*/  DMUL R24, R4, -R14 ;  /* 0x8000000e04187228 */ /* 0x000fd00000000000 */
[----:B------:R-:W-:-:S08]  /*1020*/  DFMA R16, -R2, R24, -R4 ;  /* 0x000000180210722b */ /* 0x000fd00000000904 */
[----:B------:R-:W-:-:S10]  /*1030*/  DFMA R24, R14, R16, R24 ;  /* 0x000000100e18722b */ /* 0x000fd40000000018 */
[----:B------:R-:W-:-:S05]  /*1040*/  FFMA R0, RZ, R3, R25 ;  /* 0x00000003ff007223 */ /* 0x000fca0000000019 */
[----:B------:R-:W-:-:S13]  /*1050*/  FSETP.GT.AND P0, PT, |R0|, 1.469367938527859385e-39, PT ;  /* 0x001000000000780b */ /* 0x000fda0003f04200 */
[----:B------:R-:W-:Y:S05]  /*1060*/  @P0 BRA P1, `(.L_x_16) ;  /* 0x0000000000180947 */ /* 0x000fea0000800000 */
[----:B------:R-:W-:Y:S01]  /*1070*/  IMAD.MOV.U32 R44, RZ, RZ, R2 ;  /* 0x000000ffff2c7224 */ /* 0x000fe200078e0002 */
[----:B------:R-:W-:Y:S01]  /*1080*/  MOV R0, 0x10b0 ;  /* 0x000010b000007802 */ /* 0x000fe20000000f00 */
[----:B------:R-:W-:-:S07]  /*1090*/  IMAD.MOV.U32 R45, RZ, RZ, R3 ;  /* 0x000000ffff2d7224 */ /* 0x000fce00078e0003 */
[----:B------:R-:W-:Y:S05]  /*10a0*/  CALL.REL.NOINC `($__internal_1_$__cuda_sm20_div_rn_f64_full) ;  /* 0x0000004000847944 */ /* 0x000fea0003c00000 */
[----:B------:R-:W-:Y:S02]  /*10b0*/  IMAD.MOV.U32 R24, RZ, RZ, R14 ;  /* 0x000000ffff187224 */ /* 0x000fe400078e000e */
[----:B------:R-:W-:-:S07]  /*10c0*/  IMAD.MOV.U32 R25, RZ, RZ, R15 ;  /* 0x000000ffff197224 */ /* 0x000fce00078e000f */
.L_x_16:
[----:B------:R-:W-:Y:S05]  /*10d0*/  BSYNC.RECONVERGENT B1 ;  /* 0x0000000000017941 */ /* 0x000fea0003800200 */
.L_x_15:
[----:B------:R-:W0:Y:S01]  /*10e0*/  MUFU.RCP64H R5, R3 ;  /* 0x0000000300057308 */ /* 0x000e220000001800 */
[----:B------:R-:W-:Y:S01]  /*10f0*/  IMAD.MOV.U32 R4, RZ, RZ, 0x1 ;  /* 0x00000001ff047424 */ /* 0x000fe200078e00ff */
[----:B------:R-:W-:Y:S01]  /*1100*/  FSETP.GEU.AND P1, PT, |R7|, 6.5827683646048100446e-37, PT ;  /* 0x036000000700780b */ /* 0x000fe20003f2e200 */
[----:B------:R-:W-:Y:S04]  /*1110*/  BSSY.RECONVERGENT B1, `(.L_x_17) ;  /* 0x0000014000017945 */ /* 0x000fe80003800200 */
[----:B0-----:R-:W-:-:S08]  /*1120*/  DFMA R14, -R2, R4, 1 ;  /* 0x3ff00000020e742b */ /* 0x001fd00000000104 */
[----:B------:R-:W-:-:S08]  /*1130*/  DFMA R14, R14, R14, R14 ;  /* 0x0000000e0e0e722b */ /* 0x000fd0000000000e */
[----:B------:R-:W-:-:S08]  /*1140*/  DFMA R14, R4, R14, R4 ;  /* 0x0000000e040e722b */ /* 0x000fd00000000004 */
[----:B------:R-:W-:-:S08]  /*1150*/  DFMA R4, -R2, R14, 1 ;  /* 0x3ff000000204742b */ /* 0x000fd0000000010e */
[----:B------:R-:W-:-:S08]  /*1160*/  DFMA R16, R14, R4, R14 ;  /* 0x000000040e10722b */ /* 0x000fd0000000000e */
[----:B------:R-:W-:-:S08]  /*1170*/  DMUL R4, R6, R16 ;  /* 0x0000001006047228 */ /* 0x000fd00000000000 */
[----:B------:R-:W-:-:S08]  /*1180*/  DFMA R14, -R2, R4, R6 ;  /* 0x00000004020e722b */ /* 0x000fd00000000106 */
        /* <DEDUP_REMOVED lines=12> */
.L_x_18:
[----:B------:R-:W-:Y:S05]  /*1250*/  BSYNC.RECONVERGENT B1 ;  /* 0x0000000000017941 */ /* 0x000fea0003800200 */
.L_x_17:
[----:B------:R-:W-:Y:S01]  /*1260*/  DMUL R2, R24, R26 ;  /* 0x0000001a18027228 */ /* 0x000fe20000000000 */
[----:B------:R-:W-:Y:S07]  /*1270*/  BSSY.RECONVERGENT B1, `(.L_x_19) ;  /* 0x0000011000017945 */ /* 0x000fee0003800200 */
[----:B------:R-:W-:-:S06]  /*1280*/  DFMA R18, R4, R28, -R2 ;  /* 0x0000001c0412722b */ /* 0x000fcc0000000802 */
[----:B------:R-:W0:Y:S04]  /*1290*/  MUFU.RCP64H R3, R19 ;  /* 0x0000001300037308 */ /* 0x000e280000001800 */
[----:B------:R-:W-:-:S05]  /*12a0*/  VIADD R2, R19, 0x300402 ;  /* 0x0030040213027836 */ /* 0x000fca0000000000 */
[----:B------:R-:W-:Y:S01]  /*12b0*/  FSETP.GEU.AND P0, PT, |R2|, 5.8789094863358348022e-39, PT ;  /* 0x004004020200780b */ /* 0x000fe20003f0e200 */
[----:B0-----:R-:W-:-:S08]  /*12c0*/  DFMA R6, -R18, R2, 1 ;  /* 0x3ff000001206742b */ /* 0x001fd00000000102 */
[----:B------:R-:W-:-:S08]  /*12d0*/  DFMA R6, R6, R6, R6 ;  /* 0x000000060606722b */ /* 0x000fd00000000006 */
[----:B------:R-:W-:-:S08]  /*12e0*/  DFMA R6, R2, R6, R2 ;  /* 0x000000060206722b */ /* 0x000fd00000000002 */
[----:B------:R-:W-:-:S08]  /*12f0*/  DFMA R14, -R18, R6, 1 ;  /* 0x3ff00000120e742b */ /* 0x000fd00000000106 */
[----:B------:R-:W-:Y:S01]  /*1300*/  DFMA R16, R6, R14, R6 ;  /* 0x0000000e0610722b */ /* 0x000fe20000000006 */
[----:B------:R-:W-:Y:S10]  /*1310*/  @P0 BRA `(.L_x_20) ;  /* 0x0000000000180947 */ /* 0x000ff40003800000 */
[----:B------:R-:W-:Y:S01]  /*1320*/  LOP3.LUT R0, R19, 0x7fffffff, RZ, 0xc0, !PT ;  /* 0x7fffffff13007812 */ /* 0x000fe200078ec0ff */
[----:B------:R-:W-:Y:S02]  /*1330*/  IMAD.MOV.U32 R14, RZ, RZ, R18 ;  /* 0x000000ffff0e7224 */ /* 0x000fe400078e0012 */
[----:B------:R-:W-:Y:S01]  /*1340*/  IMAD.MOV.U32 R15, RZ, RZ, R19 ;  /* 0x000000ffff0f7224 */ /* 0x000fe200078e0013 */
[----:B------:R-:W-:Y:S02]  /*1350*/  IADD3 R18, PT, PT, R0, -0x100000, RZ ;  /* 0xfff0000000127810 */ /* 0x000fe40007ffe0ff */
[----:B------:R-:W-:-:S07]  /*1360*/  MOV R0, 0x1380 ;  /* 0x0000138000007802 */ /* 0x000fce0000000f00 */
[----:B------:R-:W-:Y:S05]  /*1370*/  CALL.REL.NOINC `($__internal_0_$__cuda_sm20_dblrcp_rn_slowpath_v3) ;  /* 0x0000003c00347944 */ /* 0x000fea0003c00000 */
.L_x_20:
[----:B------:R-:W-:Y:S05]  /*1380*/  BSYNC.RECONVERGENT B1 ;  /* 0x0000000000017941 */ /* 0x000fea0003800200 */
.L_x_19:
[----:B------:R-:W0:Y:S01]  /*1390*/  LDC.64 R18, c[0x0][0x3b0] ;  /* 0x0000ec00ff127b82 */ /* 0x000e220000000a00 */
[----:B------:R-:W2:Y:S04]  /*13a0*/  LDG.E.64 R36, desc[UR6][R20.64+0x28] ;  /* 0x0000280614247981 */ /* 0x000ea8000c1e1b00 */
[----:B------:R-:W3:Y:S04]  /*13b0*/  LDG.E.64 R2, desc[UR6][R20.64+0x20] ;  /* 0x0000200614027981 */ /* 0x000ee8000c1e1b00 */
[----:B------:R-:W4:Y:S04]  /*13c0*/  LDG.E.64 R22, desc[UR6][R22.64+0x10] ;  /* 0x0000100616167981 */ /* 0x000f28000c1e1b00 */
[----:B0-----:R-:W5:Y:S04]  /*13d0*/  LDG.E.64 R32, desc[UR6][R18.64+0x18] ;  /* 0x0000180612207981 */ /* 0x001f68000c1e1b00 */
[----:B------:R-:W4:Y:S04]  /*13e0*/  LDG.E.64 R30, desc[UR6][R18.64+0x10] ;  /* 0x00001006121e7981 */ /* 0x000f28000c1e1b00 */
[----:B------:R-:W4:Y:S04]  /*13f0*/  LDG.E.64 R14, desc[UR6][R18.64+0x8] ;  /* 0x00000806120e7981 */ /* 0x000f28000c1e1b00 */
[----:B------:R-:W4:Y:S01]  /*1400*/  LDG.E.64 R6, desc[UR6][R18.64] ;  /* 0x0000000612067981 */ /* 0x000f22000c1e1b00 */
[----:B------:R-:W-:-:S02]  /*1410*/  DMUL R26, R16, -R26 ;  /* 0x8000001a101a7228 */ /* 0x000fc40000000000 */
[C---:B------:R-:W-:Y:S02]  /*1420*/  DMUL R28, R16.reuse, R28 ;  /* 0x0000001c101c7228 */ /* 0x040fe40000000000 */
[C---:B------:R-:W-:Y:S02]  /*1430*/  DMUL R4, R16.reuse, R4 ;  /* 0x0000000410047228 */ /* 0x040fe40000000000 */
[----:B------:R-:W-:Y:S01]  /*1440*/  DMUL R24, R16, -R24 ;  /* 0x8000001810187228 */ /* 0x000fe20000000000 */
[----:B------:R-:W-:Y:S01]  /*1450*/  VIADD R9, R9, 0x1 ;  /* 0x0000000109097836 */ /* 0x000fe20000000000 */
[----:B--2---:R-:W-:Y:S08]  /*1460*/  F2I.F64.TRUNC R0, R36 ;  /* 0x0000002400007311 */ /* 0x004ff0000030d100 */
[----:B---3--:R-:W0:Y:S01]  /*1470*/  F2I.F64.TRUNC R2, R2 ;  /* 0x0000000200027311 */ /* 0x008e22000030d100 */
[----:B-----5:R-:W-:-:S02]  /*1480*/  DMUL R34, R26, R32 ;  /* 0x000000201a227228 */ /* 0x020fc40000000000 */
[----:B------:R-:W-:Y:S02]  /*1490*/  DMUL R32, R28, R32 ;  /* 0x000000201c207228 */ /* 0x000fe40000000000 */
[-C--:B----4-:R-:W-:Y:S02]  /*14a0*/  DMUL R16, R26, R30.reuse ;  /* 0x0000001e1a107228 */ /* 0x090fe40000000000 */
[----:B------:R-:W-:Y:S02]  /*14b0*/  DMUL R30, R28, R30 ;  /* 0x0000001e1c1e7228 */ /* 0x000fe40000000000 */
[-C--:B------:R-:W-:Y:S02]  /*14c0*/  DFMA R34, R4, R14.reuse, R34 ;  /* 0x0000000e0422722b */ /* 0x080fe40000000022 */
[----:B------:R-:W-:Y:S02]  /*14d0*/  DFMA R32, R24, R14, R32 ;  /* 0x0000000e1820722b */ /* 0x000fe40000000020 */
[-C--:B------:R-:W-:Y:S01]  /*14e0*/  DFMA R16, R4, R6.reuse, R16 ;  /* 0x000000060410722b */ /* 0x080fe20000000010 */
[----:B0-----:R-:W-:Y:S01]  /*14f0*/  IMAD.SHL.U32 R3, R2, 0x2, RZ ;  /* 0x0000000202037824 */ /* 0x001fe200078e00ff */
[----:B------:R-:W-:-:S02]  /*1500*/  DFMA R6, R24, R6, R30 ;  /* 0x000000061806722b */ /* 0x000fc4000000001e */
[-C--:B------:R-:W-:Y:S01]  /*1510*/  DMUL R14, R26, R34.reuse ;  /* 0x000000221a0e7228 */ /* 0x080fe20000000000 */
[C---:B------:R-:W-:Y:S01]  /*1520*/  IMAD.SHL.U32 R30, R0.reuse, 0x4, RZ ;  /* 0x00000004001e7824 */ /* 0x040fe200078e00ff */
[----:B------:R-:W-:Y:S01]  /*1530*/  DMUL R34, R28, R34 ;  /* 0x000000221c227228 */ /* 0x000fe20000000000 */
[----:B------:R-:W-:Y:S01]  /*1540*/  VIADD R38, R0, 0x1 ;  /* 0x0000000100267836 */ /* 0x000fe20000000000 */
[-C--:B------:R-:W-:Y:S02]  /*1550*/  DMUL R26, R26, R32.reuse ;  /* 0x000000201a1a7228 */ /* 0x080fe40000000000 */
[----:B------:R-:W-:Y:S01]  /*1560*/  DMUL R28, R28, R32 ;  /* 0x000000201c1c7228 */ /* 0x000fe20000000000 */
[----:B------:R-:W-:Y:S01]  /*1570*/  IADD3 R37, P0, PT, R3, R30, RZ ;  /* 0x0000001e03257210 */ /* 0x000fe20007f1e0ff */
[----:B------:R-:W0:Y:S01]  /*1580*/  I2F.F64 R18, R38 ;  /* 0x0000002600127312 */ /* 0x000e220000201c00 */
[----:B------:R-:W-:Y:S01]  /*1590*/  SHF.R.S32.HI R32, RZ, 0x1f, R30 ;  /* 0x0000001fff207819 */ /* 0x000fe2000001141e */
[----:B------:R-:W-:Y:S01]  /*15a0*/  IMAD R31, R2, 0x6, RZ ;  /* 0x00000006021f7824 */ /* 0x000fe200078e02ff */
[----:B------:R-:W-:-:S02]  /*15b0*/  DFMA R14, R4, R16, R14 ;  /* 0x00000010040e722b */ /* 0x000fc4000000000e */
[----:B------:R-:W-:Y:S01]  /*15c0*/  DFMA R34, R24, R16, R34 ;  /* 0x000000101822722b */ /* 0x000fe20000000022 */
[----:B------:R-:W-:Y:S02]  /*15d0*/  LEA.HI.X.SX32 R32, R3, R32, 0x1, P0 ;  /* 0x0000002003207211 */ /* 0x000fe400000f0eff */
[C---:B------:R-:W-:Y:S02]  /*15e0*/  LEA R16, P0, R37.reuse, R20, 0x3 ;  /* 0x0000001425107211 */ /* 0x040fe400078018ff */
[----:B------:R-:W-:Y:S02]  /*15f0*/  SHF.R.S32.HI R30, RZ, 0x1f, R0 ;  /* 0x0000001fff1e7819 */ /* 0x000fe40000011400 */
[C---:B------:R-:W-:Y:S01]  /*1600*/  IADD3 R33, P1, PT, R0.reuse, R31, RZ ;  /* 0x0000001f00217210 */ /* 0x040fe20007f3e0ff */
[----:B------:R-:W-:Y:S01]  /*1610*/  IMAD.SHL.U32 R3, R0, 0x2, RZ ;  /* 0x0000000200037824 */ /* 0x000fe200078e00ff */
[-C--:B------:R-:W-:Y:S01]  /*1620*/  DFMA R26, R4, R6.reuse, R26 ;  /* 0x00000006041a722b */ /* 0x080fe2000000001a */
[----:B------:R-:W-:Y:S01]  /*1630*/  LEA.HI.X R17, R37, R21, R32, 0x3, P0 ;  /* 0x0000001525117211 */ /* 0x000fe200000f1c20 */
[----:B------:R-:W-:Y:S01]  /*1640*/  DFMA R28, R24, R6, R28 ;  /* 0x00000006181c722b */ /* 0x000fe2000000001c */
[----:B------:R-:W-:-:S02]  /*1650*/  LEA.HI.X.SX32 R30, R31, R30, 0x1, P1 ;  /* 0x0000001e1f1e7211 */ /* 0x000fc400008f0eff */
[----:B------:R-:W-:Y:S01]  /*1660*/  LEA R4, P0, R33, R20, 0x3 ;  /* 0x0000001421047211 */ /* 0x000fe200078018ff */
[----:B------:R-:W-:Y:S01]  /*1670*/  IMAD.WIDE R2, R3, 0x8, R20 ;  /* 0x0000000803027825 */ /* 0x000fe200078e0214 */
[----:B0-----:R2:W-:Y:S02]  /*1680*/  STG.E.64 desc[UR6][R20.64+0x28], R18 ;  /* 0x0000281214007986 */ /* 0x0015e4000c101b06 */
[----:B------:R-:W-:Y:S02]  /*1690*/  LEA.HI.X R5, R33, R21, R30, 0x3, P0 ;  /* 0x0000001521057211 */ /* 0x000fe400000f1c1e */
[----:B------:R2:W-:Y:S04]  /*16a0*/  STG.E.64 desc[UR6][R2.64+0x30], R12 ;  /* 0x0000300c02007986 */ /* 0x0005e8000c101b06 */
[----:B------:R2:W-:Y:S04]  /*16b0*/  STG.E.64 desc[UR6][R2.64+0x38], R10 ;  /* 0x0000380a02007986 */ /* 0x0005e8000c101b06 */
[----:B------:R2:W-:Y:S04]  /*16c0*/  STG.E.64 desc[UR6][R16.64+0x30], R14 ;  /* 0x0000300e10007986 */ /* 0x0005e8000c101b06 */
[----:B------:R2:W-:Y:S04]  /*16d0*/  STG.E.64 desc[UR6][R16.64+0x38], R34 ;  /* 0x0000382210007986 */ /* 0x0005e8000c101b06 */
[----:B------:R2:W-:Y:S04]  /*16e0*/  STG.E.64 desc[UR6][R16.64+0x40], R26 ;  /* 0x0000401a10007986 */ /* 0x0005e8000c101b06 */
[----:B------:R2:W-:Y:S04]  /*16f0*/  STG.E.64 desc[UR6][R16.64+0x48], R28 ;  /* 0x0000481c10007986 */ /* 0x0005e8000c101b06 */
[----:B------:R2:W-:Y:S01]  /*1700*/  STG.E.64 desc[UR6][R4.64+0x30], R22 ;  /* 0x0000301604007986 */ /* 0x0005e2000c101b06 */
[----:B------:R-:W-:-:S13]  /*1710*/  ISETP.NE.AND P0, PT, R9, UR5, PT ;  /* 0x0000000509007c0c */ /* 0x000fda000bf05270 */
[----:B--2---:R-:W-:Y:S05]  /*1720*/  @!P0 BRA `(.L_x_2) ;  /* 0x00000038003c8947 */ /* 0x004fea0003800000 */
[----:B------:R-:W-:Y:S05]  /*1730*/  BRA `(.L_x_21) ;  /* 0xffffffe800e87947 */ /* 0x000fea000383ffff */
.L_x_1:
[----:B------:R-:W0:Y:S02]  /*1740*/  LDCU UR10, c[0x0][0x3ac] ;  /* 0x00007580ff0a77ac */ /* 0x000e240008000800 */
[----:B0-----:R-:W-:-:S09]  /*1750*/  UISETP.GE.AND UP0, UPT, UR10, 0x1, UPT ;  /* 0x000000010a00788c */ /* 0x001fd2000bf06270 */
[----:B------:R-:W-:Y:S05]  /*1760*/  BRA.U !UP0, `(.L_x_2) ;  /* 0x00000039082c7547 */ /* 0x000fea000b800000 */
[----:B------:R-:W-:-:S07]  /*1770*/  IMAD.MOV.U32 R11, RZ, RZ, RZ ;  /* 0x000000ffff0b7224 */ /* 0x000fce00078e00ff */
.L_x_72:
[----:B------:R-:W-:Y:S01]  /*1780*/  ISETP.GE.AND P0, PT, R10, 0x1, PT ;  /* 0x000000010a00780c */ /* 0x000fe20003f06270 */
[----:B------:R-:W-:-:S12]  /*1790*/  BSSY.RECONVERGENT B1, `(.L_x_22) ;  /* 0x0000384000017945 */ /* 0x000fd80003800200 */
[----:B01----:R-:W-:Y:S05]  /*17a0*/  @!P0 BRA `(.L_x_23) ;  /* 0x0000000000608947 */ /* 0x003fea0003800000 */
[----:B------:R-:W2:Y:S01]  /*17b0*/  LDG.E.64 R12, desc[UR6][R20.64+0x20] ;  /* 0x00002006140c7981 */ /* 0x000ea2000c1e1b00 */
[----:B------:R-:W0:Y:S08]  /*17c0*/  LDC.64 R22, c[0x0][0x3a0] ;  /* 0x0000e800ff167b82 */ /* 0x000e300000000a00 */
[----:B------:R-:W1:Y:S01]  /*17d0*/  LDC.64 R2, c[0x0][0x380] ;  /* 0x0000e000ff027b82 */ /* 0x000e620000000a00 */
[----:B0-----:R-:W-:-:S05]  /*17e0*/  IMAD.WIDE.U32 R22, R11, 0x18, R22 ;  /* 0x000000180b167825 */ /* 0x001fca00078e0016 */
[----:B------:R0:W5:Y:S01]  /*17f0*/  LDG.E.64 R4, desc[UR6][R22.64+0x10] ;  /* 0x0000100616047981 */ /* 0x000162000c1e1b00 */
[----:B------:R-:W-:Y:S02]  /*1800*/  IMAD.MOV R0, RZ, RZ, -R10 ;  /* 0x000000ffff007224 */ /* 0x000fe400078e0a0a */
[----:B-1----:R-:W-:-:S04]  /*1810*/  IMAD.WIDE R2, R9, 0x8, R2 ;  /* 0x0000000809027825 */ /* 0x002fc800078e0202 */
[----:B------:R-:W-:Y:S01]  /*1820*/  IMAD.MOV.U32 R6, RZ, RZ, RZ ;  /* 0x000000ffff067224 */ /* 0x000fe200078e00ff */
[----:B--2---:R-:W1:Y:S02]  /*1830*/  F2I.F64.TRUNC R12, R12 ;  /* 0x0000000c000c7311 */ /* 0x004e64000030d100 */
[----:B-1----:R-:W-:-:S04]  /*1840*/  IMAD R7, R12, 0x6, RZ ;  /* 0x000000060c077824 */ /* 0x002fc800078e02ff */
[----:B------:R-:W-:-:S03]  /*1850*/  IMAD.WIDE R2, R7, 0x8, R2 ;  /* 0x0000000807027825 */ /* 0x000fc600078e0202 */
[----:B------:R-:W-:-:S05]  /*1860*/  IADD3 R7, P0, PT, R2, 0x30, RZ ;  /* 0x0000003002077810 */ /* 0x000fca0007f1e0ff */
[----:B0-----:R-:W-:-:S08]  /*1870*/  IMAD.X R14, RZ, RZ, R3, P0 ;  /* 0x000000ffff0e7224 */ /* 0x001fd000000e0603 */
.L_x_25:
[----:B------:R-:W-:Y:S02]  /*1880*/  IMAD.MOV.U32 R2, RZ, RZ, R7 ;  /* 0x000000ffff027224 */ /* 0x000fe400078e0007 */
[----:B------:R-:W-:-:S06]  /*1890*/  IMAD.MOV.U32 R3, RZ, RZ, R14 ;  /* 0x000000ffff037224 */ /* 0x000fcc00078e000e */
[----:B------:R-:W2:Y:S02]  /*18a0*/  LDG.E.64 R2, desc[UR6][R2.64] ;  /* 0x0000000602027981 */ /* 0x000ea4000c1e1b00 */
[----:B--2--5:R-:W-:-:S14]  /*18b0*/  DSETP.NEU.AND P0, PT, R4, R2, PT ;  /* 0x000000020400722a */ /* 0x024fdc0003f0d000 */
[----:B------:R-:W-:Y:S05]  /*18c0*/  @!P0 BRA `(.L_x_24) ;  /* 0x00000014003c8947 */ /* 0x000fea0003800000 */
[----:B------:R-:W-:Y:S01]  /*18d0*/  VIADD R0, R0, 0x1 ;  /* 0x0000000100007836 */ /* 0x000fe20000000000 */
[----:B------:R-:W-:Y:S01]  /*18e0*/  IADD3 R7, P1, PT, R7, 0x8, RZ ;  /* 0x0000000807077810 */ /* 0x000fe20007f3e0ff */
[----:B------:R-:W-:-:S03]  /*18f0*/  VIADD R6, R6, 0x1 ;  /* 0x0000000106067836 */ /* 0x000fc60000000000 */
[----:B------:R-:W-:Y:S01]  /*1900*/  ISETP.NE.AND P0, PT, R0, RZ, PT ;  /* 0x000000ff0000720c */ /* 0x000fe20003f05270 */
[----:B------:R-:W-:-:S12]  /*1910*/  IMAD.X R14, RZ, RZ, R14, P1 ;  /* 0x000000ffff0e7224 */ /* 0x000fd800008e060e */
[----:B------:R-:W-:Y:S05]  /*1920*/  @P0 BRA `(.L_x_25) ;  /* 0xfffffffc00d40947 */ /* 0x000fea000383ffff */
.L_x_23:
        /* <DEDUP_REMOVED lines=34> */
[----:B------:R-:W-:Y:S02]  /*1b50*/  IMAD.MOV.U32 R14, RZ, RZ, R6 ;  /* 0x000000ffff0e7224 */ /* 0x000fe400078e0006 */
[----:B------:R-:W-:-:S07]  /*1b60*/  IMAD.MOV.U32 R15, RZ, RZ, R7 ;  /* 0x000000ffff0f7224 */ /* 0x000fce00078e0007 */
.L_x_29:
[----:B------:R-:W-:Y:S05]  /*1b70*/  BSYNC.RECONVERGENT B3 ;  /* 0x0000000000037941 */ /* 0x000fea0003800200 */
.L_x_28:
[----:B------:R-:W-:-:S07]  /*1b80*/  VIADD R0, R0, 0x1 ;  /* 0x0000000100007836 */ /* 0x000fce0000000000 */
.L_x_27:
[----:B------:R-:W-:Y:S05]  /*1b90*/  BSYNC.RECONVERGENT B2 ;  /* 0x0000000000027941 */ /* 0x000fea0003800200 */
.L_x_26:
[----:B------:R-:W0:Y:S01]  /*1ba0*/  LDCU.64 UR10, c[0x4][0x8] ;  /* 0x01000100ff0a77ac */ /* 0x000e220008000a00 */
[----:B------:R-:W-:-:S05]  /*1bb0*/  IMAD.SHL.U32 R4, R0, 0x40, RZ ;  /* 0x0000004000047824 */ /* 0x000fca00078e00ff */
[----:B------:R-:W-:-:S04]  /*1bc0*/  LOP3.LUT R4, R4, 0x40, RZ, 0xc0, !PT ;  /* 0x0000004004047812 */ /* 0x000fc800078ec0ff */
[----:B0-----:R-:W-:-:S05]  /*1bd0*/  IADD3 R28, P0, PT, R4, UR10, RZ ;  /* 0x0000000a041c7c10 */ /* 0x001fca000ff1e0ff */
        /* <DEDUP_REMOVED lines=51> */
.L_x_31:
[----:B------:R-:W-:Y:S05]  /*1f10*/  BSYNC.RECONVERGENT B2 ;  /* 0x0000000000027941 */ /* 0x000fea0003800200 */
.L_x_30:
[----:B------:R-:W0:Y:S01]  /*1f20*/  LDCU.64 UR10, c[0x4][0x8] ;  /* 0x01000100ff0a77ac */ /* 0x000e220008000a00 */
[----:B------:R-:W-:-:S05]  /*1f30*/  IMAD.SHL.U32 R14, R0, 0x40, RZ ;  /* 0x00000040000e7824 */ /* 0x000fca00078e00ff */
[----:B------:R-:W-:-:S04]  /*1f40*/  LOP3.LUT R14, R14, 0x40, RZ, 0xc0, !PT ;  /* 0x000000400e0e7812 */ /* 0x000fc800078ec0ff */
[----:B0-----:R-:W-:-:S04]  /*1f50*/  IADD3 R14, P0, PT, R14, UR10, RZ ;  /* 0x0000000a0e0e7c10 */ /* 0x001fc8000ff1e0ff */
[----:B------:R-:W-:-:S05]  /*1f60*/  IADD3.X R15, PT, PT, RZ, UR11, RZ, P0, !PT ;  /* 0x0000000bff0f7c10 */ /* 0x000fca00087fe4ff */
[----:B------:R-:W2:Y:S04]  /*1f70*/  LDG.E.128.CONSTANT R16, desc[UR6][R14.64] ;  /* 0x000000060e107981 */ /* 0x000ea8000c1e9d00 */
[----:B------:R-:W3:Y:S04]  /*1f80*/  LDG.E.128.CONSTANT R24, desc[UR6][R14.64+0x10] ;  /* 0x000010060e187981 */ /* 0x000ee8000c1e9d00 */
[----:B------:R-:W4:Y:S01]  /*1f90*/  LDG.E.128.CONSTANT R32, desc[UR6][R14.64+0x20] ;  /* 0x000020060e207981 */ /* 0x000f22000c1e9d00 */
[----:B------:R-:W-:Y:S01]  /*1fa0*/  LOP3.LUT R28, R0, 0x1, RZ, 0xc0, !PT ;  /* 0x00000001001c7812 */ /* 0x000fe200078ec0ff */
[----:B------:R-:W-:Y:S01]  /*1fb0*/  IMAD.MOV.U32 R36, RZ, RZ, 0x20fd8164 ;  /* 0x20fd8164ff247424 */ /* 0x000fe200078e00ff */
[----:B------:R-:W-:Y:S01]  /*1fc0*/  DADD R22, -R22, R4 ;  /* 0x0000000016167229 */ /* 0x000fe20000000104 */
[----:B------:R-:W-:Y:S01]  /*1fd0*/  IMAD.MOV.U32 R37, RZ, RZ, 0x3da8ff83 ;  /* 0x3da8ff83ff257424 */ /* 0x000fe200078e00ff */
[----:B------:R-:W-:Y:S01]  /*1fe0*/  ISETP.NE.U32.AND P0, PT, R28, 0x1, PT ;  /* 0x000000011c00780c */ /* 0x000fe20003f05070 */
[----:B------:R-:W-:Y:S01]  /*1ff0*/  DMUL R28, R6, R6 ;  /* 0x00000006061c7228 */ /* 0x000fe20000000000 */
[----:B------:R-:W-:Y:S02]  /*2000*/  BSSY.RECONVERGENT B2, `(.L_x_32) ;  /* 0x000002f000027945 */ /* 0x000fe40003800200 */
[----:B------:R-:W-:-:S02]  /*2010*/  FSEL R36, R36, -8.06006814911005101289e+34, !P0 ;  /* 0xf9785eba24247808 */ /* 0x000fc40004000000 */
[----:B------:R-:W-:-:S06]  /*2020*/  FSEL R37, -R37, 0.11223486810922622681, !P0 ;  /* 0x3de5db6525257808 */ /* 0x000fcc0004000100 */
[----:B--2---:R-:W-:-:S08]  /*2030*/  DFMA R16, R28, R36, R16 ;  /* 0x000000241c10722b */ /* 0x004fd00000000010 */
[----:B------:R-:W-:Y:S01]  /*2040*/  DFMA R16, R28, R16, R18 ;  /* 0x000000101c10722b */ /* 0x000fe20000000012 */
[----:B------:R-:W-:Y:S02]  /*2050*/  IMAD.MOV.U32 R18, RZ, RZ, 0x0 ;  /* 0x00000000ff127424 */ /* 0x000fe400078e00ff */
[----:B------:R-:W-:-:S05]  /*2060*/  IMAD.MOV.U32 R19, RZ, RZ, 0x3fd80000 ;  /* 0x3fd80000ff137424 */ /* 0x000fca00078e00ff */
        /* <DEDUP_REMOVED lines=12> */
[----:B------:R-:W-:-:S08]  /*2130*/  DFMA R6, R30, R6, R12 ;  /* 0x000000061e06722b */ /* 0x000fd0000000000c */
        /* <DEDUP_REMOVED lines=27> */
.L_x_33:
[----:B------:R-:W-:Y:S05]  /*22f0*/  BSYNC.RECONVERGENT B2 ;  /* 0x0000000000027941 */ /* 0x000fea0003800200 */
.L_x_32:
        /* <DEDUP_REMOVED lines=23> */
.L_x_35:
[----:B------:R-:W-:Y:S05]  /*2470*/  BSYNC.RECONVERGENT B3 ;  /* 0x0000000000037941 */ /* 0x000fea0003800200 */
.L_x_34:
        /* <DEDUP_REMOVED lines=21> */
[----:B------:R-:W-:Y:S01]  /*25d0*/  IMAD.MOV.U32 R28, RZ, RZ, R14 ;  /* 0x000000ffff1c7224 */ /* 0x000fe200078e000e */
[----:B------:R-:W-:-:S07]  /*25e0*/  MOV R29, R15 ;  /* 0x0000000f001d7202 */ /* 0x000fce0000000f00 */
.L_x_37:
[----:B------:R-:W-:Y:S05]  /*25f0*/  BSYNC.RECONVERGENT B3 ;  /* 0x0000000000037941 */ /* 0x000fea0003800200 */
.L_x_36:
        /* <DEDUP_REMOVED lines=22> */
.L_x_39:
[----:B------:R-:W-:Y:S05]  /*2760*/  BSYNC.RECONVERGENT B3 ;  /* 0x0000000000037941 */ /* 0x000fea0003800200 */
.L_x_38:
        /* <DEDUP_REMOVED lines=23> */
.L_x_41:
[----:B------:R-:W-:Y:S05]  /*28e0*/  BSYNC.RECONVERGENT B3 ;  /* 0x0000000000037941 */ /* 0x000fea0003800200 */
.L_x_40:
        /* <DEDUP_REMOVED lines=13> */
[----:B------:R-:W-:Y:S01]  /*29c0*/  IMAD.MOV.U32 R14, RZ, RZ, R22 ;  /* 0x000000ffff0e7224 */ /* 0x000fe200078e0016 */
[----:B------:R-:W-:Y:S01]  /*29d0*/  MOV R0, 0x2a10 ;  /* 0x00002a1000007802 */ /* 0x000fe20000000f00 */
[----:B------:R-:W-:Y:S02]  /*29e0*/  IMAD.MOV.U32 R15, RZ, RZ, R23 ;  /* 0x000000ffff0f7224 */ /* 0x000fe400078e0017 */
[----:B------:R-:W-:-:S07]  /*29f0*/  VIADD R18, R18, 0xfff00000 ;  /* 0xfff0000012127836 */ /* 0x000fce0000000000 */
[----:B------:R-:W-:Y:S05]  /*2a00*/  CALL.REL.NOINC `($__internal_0_$__cuda_sm20_dblrcp_rn_slowpath_v3) ;  /* 0x0000002400907944 */ /* 0x000fea0003c00000 */
[----:B------:R-:W-:Y:S02]  /*2a10*/  IMAD.MOV.U32 R24, RZ, RZ, R16 ;  /* 0x000000ffff187224 */ /* 0x000fe400078e0010 */
[----:B------:R-:W-:-:S07]  /*2a20*/  IMAD.MOV.U32 R25, RZ, RZ, R17 ;  /* 0x000000ffff197224 */ /* 0x000fce00078e0011 */
.L_x_43:
[----:B------:R-:W-:Y:S05]  /*2a30*/  BSYNC.RECONVERGENT B2 ;  /* 0x0000000000027941 */ /* 0x000fea0003800200 */
.L_x_42:
[----:B------:R-:W0:Y:S01]  /*2a40*/  LDC.64 R36, c[0x0][0x3b0] ;  /* 0x0000ec00ff247b82 */ /* 0x000e220000000a00 */
[----:B------:R-:W2:Y:S04]  /*2a50*/  LDG.E.64 R38, desc[UR6][R20.64+0x28] ;  /* 0x0000280614267981 */ /* 0x000ea8000c1e1b00 */
[----:B------:R-:W3:Y:S04]  /*2a60*/  LDG.E.64 R16, desc[UR6][R20.64+0x20] ;  /* 0x0000200614107981 */ /* 0x000ee8000c1e1b00 */
[----:B------:R-:W4:Y:S04]  /*2a70*/  LDG.E.64 R2, desc[UR6][R2.64+0x10] ;  /* 0x0000100602027981 */ /* 0x000f28000c1e1b00 */
[----:B0-----:R-:W5:Y:S04]  /*2a80*/  LDG.E.64 R32, desc[UR6][R36.64+0x18] ;  /* 0x0000180624207981 */ /* 0x001f68000c1e1b00 */
[----:B------:R-:W4:Y:S04]  /*2a90*/  LDG.E.64 R22, desc[UR6][R36.64+0x10] ;  /* 0x0000100624167981 */ /* 0x000f28000c1e1b00 */
[----:B------:R-:W4:Y:S04]  /*2aa0*/  LDG.E.64 R18, desc[UR6][R36.64+0x8] ;  /* 0x0000080624127981 */ /* 0x000f28000c1e1b00 */
[----:B------:R0:W4:Y:S01]  /*2ab0*/  LDG.E.64 R14, desc[UR6][R36.64] ;  /* 0x00000006240e7981 */ /* 0x000122000c1e1b00 */
[----:B------:R-:W-:-:S02]  /*2ac0*/  DMUL R28, R24, -R28 ;  /* 0x8000001c181c7228 */ /* 0x000fc40000000000 */
[C---:B------:R-:W-:Y:S02]  /*2ad0*/  DMUL R30, R24.reuse, R30 ;  /* 0x0000001e181e7228 */ /* 0x040fe40000000000 */
[C---:B------:R-:W-:Y:S02]  /*2ae0*/  DMUL R12, R24.reuse, R12 ;  /* 0x0000000c180c7228 */ /* 0x040fe40000000000 */
[----:B------:R-:W-:Y:S01]  /*2af0*/  DMUL R26, R24, -R26 ;  /* 0x8000001a181a7228 */ /* 0x000fe20000000000 */
[----:B--2---:R-:W-:Y:S08]  /*2b00*/  F2I.F64.TRUNC R0, R38 ;  /* 0x0000002600007311 */ /* 0x004ff0000030d100 */
[----:B---3--:R-:W1:Y:S01]  /*2b10*/  F2I.F64.TRUNC R16, R16 ;  /* 0x0000001000107311 */ /* 0x008e62000030d100 */
[----:B-----5:R-:W-:-:S02]  /*2b20*/  DMUL R34, R28, R32 ;  /* 0x000000201c227228 */ /* 0x020fc40000000000 */
[----:B0-----:R-:W-:Y:S02]  /*2b30*/  DMUL R36, R30, R32 ;  /* 0x000000201e247228 */ /* 0x001fe40000000000 */
[----:B----4-:R-:W-:-:S04]  /*2b40*/  DMUL R24, R28, R22 ;  /* 0x000000161c187228 */ /* 0x010fc80000000000 */
[----:B------:R-:W-:Y:S02]  /*2b50*/  DFMA R34, R12, R18, R34 ;  /* 0x000000120c22722b */ /* 0x000fe40000000022 */
[----:B------:R-:W-:Y:S02]  /*2b60*/  DMUL R32, R30, R22 ;  /* 0x000000161e207228 */ /* 0x000fe40000000000 */
[----:B------:R-:W-:Y:S01]  /*2b70*/  DFMA R36, R26, R18, R36 ;  /* 0x000000121a24722b */ /* 0x000fe20000000024 */
[----:B-1----:R-:W-:Y:S01]  /*2b80*/  IMAD.SHL.U32 R17, R16, 0x2, RZ ;  /* 0x0000000210117824 */ /* 0x002fe200078e00ff */
[----:B------:R-:W-:Y:S01]  /*2b90*/  DFMA R22, R12, R14, R24 ;  /* 0x0000000e0c16722b */ /* 0x000fe20000000018 */
[C---:B------:R-:W-:Y:S01]  /*2ba0*/  IMAD.SHL.U32 R24, R0.reuse, 0x4, RZ ;  /* 0x0000000400187824 */ /* 0x040fe200078e00ff */
[-C--:B------:R-:W-:Y:S01]  /*2bb0*/  DMUL R18, R28, R34.reuse ;  /* 0x000000221c127228 */ /* 0x080fe20000000000 */
[----:B------:R-:W-:Y:S01]  /*2bc0*/  VIADD R40, R0, 0x1 ;  /* 0x0000000100287836 */ /* 0x000fe20000000000 */
[----:B------:R-:W-:-:S02]  /*2bd0*/  DMUL R34, R30, R34 ;  /* 0x000000221e227228 */ /* 0x000fc40000000000 */
[----:B------:R-:W-:Y:S01]  /*2be0*/  DFMA R14, R26, R14, R32 ;  /* 0x0000000e1a0e722b */ /* 0x000fe20000000020 */
[----:B------:R-:W-:Y:S01]  /*2bf0*/  IMAD R25, R16, 0x6, RZ ;  /* 0x0000000610197824 */ /* 0x000fe200078e02ff */
[-C--:B------:R-:W-:Y:S01]  /*2c00*/  DMUL R28, R28, R36.reuse ;  /* 0x000000241c1c7228 */ /* 0x080fe20000000000 */
[----:B------:R-:W-:Y:S02]  /*2c10*/  SHF.R.S32.HI R32, RZ, 0x1f, R24 ;  /* 0x0000001fff207819 */ /* 0x000fe40000011418 */
[C---:B------:R-:W-:Y:S01]  /*2c20*/  IADD3 R33, P0, PT, R17.reuse, R24, RZ ;  /* 0x0000001811217210 */ /* 0x040fe20007f1e0ff */
[----:B------:R-:W0:Y:S01]  /*2c30*/  I2F.F64 R38, R40 ;  /* 0x0000002800267312 */ /* 0x000e220000201c00 */
[----:B------:R-:W-:Y:S02]  /*2c40*/  DMUL R30, R30, R36 ;  /* 0x000000241e1e7228 */ /* 0x000fe40000000000 */
[----:B------:R-:W-:Y:S01]  /*2c50*/  LEA.HI.X.SX32 R32, R17, R32, 0x1, P0 ;  /* 0x0000002011207211 */ /* 0x000fe200000f0eff */
[-C--:B------:R-:W-:Y:S01]  /*2c60*/  DFMA R18, R12, R22.reuse, R18 ;  /* 0x000000160c12722b */ /* 0x080fe20000000012 */
[----:B------:R-:W-:Y:S01]  /*2c70*/  IMAD.SHL.U32 R17, R0, 0x2, RZ ;  /* 0x0000000200117824 */ /* 0x000fe200078e00ff */
[----:B------:R-:W-:Y:S01]  /*2c80*/  DFMA R34, R26, R22, R34 ;  /* 0x000000161a22722b */ /* 0x000fe20000000022 */
[----:B------:R-:W-:-:S02]  /*2c90*/  LEA R16, P0, R33, R20, 0x3 ;  /* 0x0000001421107211 */ /* 0x000fc400078018ff */
[----:B------:R-:W-:Y:S02]  /*2ca0*/  SHF.R.S32.HI R22, RZ, 0x1f, R0 ;  /* 0x0000001fff167819 */ /* 0x000fe40000011400 */
[----:B------:R-:W-:Y:S01]  /*2cb0*/  IADD3 R23, P1, PT, R0, R25, RZ ;  /* 0x0000001900177210 */ /* 0x000fe20007f3e0ff */
[-C--:B------:R-:W-:Y:S01]  /*2cc0*/  DFMA R28, R12, R14.reuse, R28 ;  /* 0x0000000e0c1c722b */ /* 0x080fe2000000001c */
[----:B------:R-:W-:Y:S02]  /*2cd0*/  IMAD.WIDE R12, R17, 0x8, R20 ;  /* 0x00000008110c7825 */ /* 0x000fe400078e0214 */
[----:B------:R-:W-:Y:S02]  /*2ce0*/  LEA.HI.X.SX32 R25, R25, R22, 0x1, P1 ;  /* 0x0000001619197211 */ /* 0x000fe400008f0eff */
[-C--:B------:R-:W-:Y:S01]  /*2cf0*/  LEA.HI.X R17, R33, R21.reuse, R32, 0x3, P0 ;  /* 0x0000001521117211 */ /* 0x080fe200000f1c20 */
[----:B------:R-:W-:Y:S01]  /*2d00*/  DFMA R30, R26, R14, R30 ;  /* 0x0000000e1a1e722b */ /* 0x000fe2000000001e */
[C---:B------:R-:W-:Y:S01]  /*2d10*/  LEA R22, P0, R23.reuse, R20, 0x3 ;  /* 0x0000001417167211 */ /* 0x040fe200078018ff */
[----:B0-----:R0:W-:Y:S03]  /*2d20*/  STG.E.64 desc[UR6][R20.64+0x28], R38 ;  /* 0x0000282614007986 */ /* 0x0011e6000c101b06 */
[----:B------:R-:W-:Y:S01]  /*2d30*/  LEA.HI.X R23, R23, R21, R25, 0x3, P0 ;  /* 0x0000001517177211 */ /* 0x000fe200000f1c19 */
[----:B------:R0:W-:Y:S04]  /*2d40*/  STG.E.64 desc[UR6][R12.64+0x30], R4 ;  /* 0x000030040c007986 */ /* 0x0001e8000c101b06 */
[----:B------:R0:W-:Y:S04]  /*2d50*/  STG.E.64 desc[UR6][R12.64+0x38], R6 ;  /* 0x000038060c007986 */ /* 0x0001e8000c101b06 */
[----:B------:R0:W-:Y:S04]  /*2d60*/  STG.E.64 desc[UR6][R16.64+0x30], R18 ;  /* 0x0000301210007986 */ /* 0x0001e8000c101b06 */
[----:B------:R0:W-:Y:S04]  /*2d70*/  STG.E.64 desc[UR6][R16.64+0x38], R34 ;  /* 0x0000382210007986 */ /* 0x0001e8000c101b06 */
[----:B------:R0:W-:Y:S04]  /*2d80*/  STG.E.64 desc[UR6][R16.64+0x40], R28 ;  /* 0x0000401c10007986 */ /* 0x0001e8000c101b06 */
[----:B------:R0:W-:Y:S04]  /*2d90*/  STG.E.64 desc[UR6][R16.64+0x48], R30 ;  /* 0x0000481e10007986 */ /* 0x0001e8000c101b06 */
[----:B------:R0:W-:Y:S01]  /*2da0*/  STG.E.64 desc[UR6][R22.64+0x30], R2 ;  /* 0x0000300216007986 */ /* 0x0001e2000c101b06 */
[----:B------:R-:W-:Y:S05]  /*2db0*/  BRA `(.L_x_44) ;  /* 0x0000002000847947 */ /* 0x000fea0003800000 */
.L_x_24:
[----:B------:R-:W0:Y:S01]  /*2dc0*/  I2F.F64.U32 R4, R6 ;  /* 0x0000000600047312 */ /* 0x000e220000201800 */
[----:B------:R-:W2:Y:S04]  /*2dd0*/  LDG.E.64 R30, desc[UR6][R20.64] ;  /* 0x00000006141e7981 */ /* 0x000ea8000c1e1b00 */
[----:B------:R-:W3:Y:S04]  /*2de0*/  LDG.E.64 R32, desc[UR6][R20.64+0x8] ;  /* 0x0000080614207981 */ /* 0x000ee8000c1e1b00 */
[----:B------:R1:W5:Y:S01]  /*2df0*/  LDG.E.64 R2, desc[UR6][R20.64+0x10] ;  /* 0x0000100614027981 */ /* 0x000362000c1e1b00 */
[----:B0-----:R-:W0:Y:S02]  /*2e00*/  F2I.F64.TRUNC R13, R4 ;  /* 0x00000004000d7311 */ /* 0x001e24000030d100 */
[----:B0-----:R-:W-:-:S04]  /*2e10*/  IMAD.SHL.U32 R25, R13, 0x2, RZ ;  /* 0x000000020d197824 */ /* 0x001fc800078e00ff */
[----:B------:R-:W-:-:S05]  /*2e20*/  IMAD.WIDE R24, R25, 0x8, R20 ;  /* 0x0000000819187825 */ /* 0x000fca00078e0214 */
[----:B------:R-:W2:Y:S04]  /*2e30*/  LDG.E.64 R26, desc[UR6][R24.64+0x30] ;  /* 0x00003006181a7981 */ /* 0x000ea8000c1e1b00 */
[----:B------:R-:W3:Y:S01]  /*2e40*/  LDG.E.64 R28, desc[UR6][R24.64+0x38] ;  /* 0x00003806181c7981 */ /* 0x000ee2000c1e1b00 */
[----:B------:R-:W-:Y:S01]  /*2e50*/  IMAD.MOV.U32 R6, RZ, RZ, 0x1 ;  /* 0x00000001ff067424 */ /* 0x000fe200078e00ff */
[----:B------:R-:W-:Y:S01]  /*2e60*/  BSSY.RECONVERGENT B3, `(.L_x_45) ;  /* 0x000001d000037945 */ /* 0x000fe20003800200 */
[----:B--2---:R-:W-:Y:S02]  /*2e70*/  DADD R30, -R30, R26 ;  /* 0x000000001e1e7229 */ /* 0x004fe4000000011a */
[----:B---3--:R-:W-:-:S06]  /*2e80*/  DADD R32, -R32, R28 ;  /* 0x0000000020207229 */ /* 0x008fcc000000011c */
[----:B------:R-:W-:Y:S02]  /*2e90*/  DADD R18, -RZ, |R30| ;  /* 0x00000000ff127229 */ /* 0x000fe4000000051e */
[----:B------:R-:W-:Y:S02]  /*2ea0*/  DADD R16, -RZ, |R32| ;  /* 0x00000000ff107229 */ /* 0x000fe40000000520 */
[----:B------:R-:W-:-:S08]  /*2eb0*/  DSETP.GT.AND P1, PT, |R32|, |R30|, PT ;  /* 0x4000001e2000722a */ /* 0x000fd00003f24200 */
[----:B------:R-:W-:-:S04]  /*2ec0*/  FSEL R5, R17, R19, P1 ;  /* 0x0000001311057208 */ /* 0x000fc80000800000 */
[----:B------:R-:W0:Y:S01]  /*2ed0*/  MUFU.RCP64H R7, R5 ;  /* 0x0000000500077308 */ /* 0x000e220000001800 */
[----:B------:R-:W-:-:S06]  /*2ee0*/  FSEL R4, R16, R18, P1 ;  /* 0x0000001210047208 */ /* 0x000fcc0000800000 */
[----:B0-----:R-:W-:-:S08]  /*2ef0*/  DFMA R14, -R4, R6, 1 ;  /* 0x3ff00000040e742b */ /* 0x001fd00000000106 */
[----:B------:R-:W-:-:S08]  /*2f00*/  DFMA R14, R14, R14, R14 ;  /* 0x0000000e0e0e722b */ /* 0x000fd0000000000e */
[----:B------:R-:W-:-:S08]  /*2f10*/  DFMA R14, R6, R14, R6 ;  /* 0x0000000e060e722b */ /* 0x000fd00000000006 */
[----:B------:R-:W-:Y:S01]  /*2f20*/  DFMA R6, -R4, R14, 1 ;  /* 0x3ff000000406742b */ /* 0x000fe2000000010e */
[----:B------:R-:W-:Y:S02]  /*2f30*/  FSEL R46, R18, R16, P1 ;  /* 0x00000010122e7208 */ /* 0x000fe40000800000 */
[----:B------:R-:W-:-:S05]  /*2f40*/  FSEL R47, R19, R17, P1 ;  /* 0x00000011132f7208 */ /* 0x000fca0000800000 */
[----:B------:R-:W-:-:S08]  /*2f50*/  DFMA R6, R14, R6, R14 ;  /* 0x000000060e06722b */ /* 0x000fd0000000000e */
[----:B------:R-:W-:-:S08]  /*2f60*/  DMUL R14, R6, R46 ;  /* 0x0000002e060e7228 */ /* 0x000fd00000000000 */
[----:B------:R-:W-:-:S08]  /*2f70*/  DFMA R16, -R4, R14, R46 ;  /* 0x0000000e0410722b */ /* 0x000fd0000000012e */
[----:B------:R-:W-:Y:S01]  /*2f80*/  DFMA R14, R6, R16, R14 ;  /* 0x00000010060e722b */ /* 0x000fe2000000000e */
[----:B------:R-:W-:-:S09]  /*2f90*/  FSETP.GEU.AND P3, PT, |R47|, 6.5827683646048100446e-37, PT ;  /* 0x036000002f00780b */ /* 0x000fd20003f6e200 */
[----:B------:R-:W-:-:S05]  /*2fa0*/  FFMA R0, RZ, R5, R15 ;  /* 0x00000005ff007223 */ /* 0x000fca000000000f */
[----:B------:R-:W-:Y:S01]  /*2fb0*/  FSETP.GT.AND P0, PT, |R0|, 1.469367938527859385e-39, PT ;  /* 0x001000000000780b */ /* 0x000fe20003f04200 */
[----:B------:R-:W-:-:S08]  /*2fc0*/  DMUL R34, R32, R32 ;  /* 0x0000002020227228 */ /* 0x000fd00000000000 */
[----:B------:R-:W-:-:S04]  /*2fd0*/  DFMA R34, R30, R30, R34 ;  /* 0x0000001e1e22722b */ /* 0x000fc80000000022 */
[----:B-1----:R-:W-:Y:S07]  /*2fe0*/  @P0 BRA P3, `(.L_x_46) ;  /* 0x0000000000100947 */ /* 0x002fee0001800000 */
[----:B------:R-:W-:Y:S01]  /*2ff0*/  IMAD.MOV.U32 R44, RZ, RZ, R4 ;  /* 0x000000ffff2c7224 */ /* 0x000fe200078e0004 */
[----:B------:R-:W-:Y:S01]  /*3000*/  MOV R0, 0x3030 ;  /* 0x0000303000007802 */ /* 0x000fe20000000f00 */
[----:B------:R-:W-:-:S07]  /*3010*/  IMAD.MOV.U32 R45, RZ, RZ, R5 ;  /* 0x000000ffff2d7224 */ /* 0x000fce00078e0005 */
[----:B-----5:R-:W-:Y:S05]  /*3020*/  CALL.REL.NOINC `($__internal_1_$__cuda_sm20_div_rn_f64_full) ;  /* 0x0000002000a47944 */ /* 0x020fea0003c00000 */
.L_x_46:
[----:B------:R-:W-:Y:S05]  /*3030*/  BSYNC.RECONVERGENT B3 ;  /* 0x0000000000037941 */ /* 0x000fea0003800200 */
.L_x_45:
[----:B------:R-:W-:Y:S01]  /*3040*/  DMUL R6, R14, R14 ;  /* 0x0000000e0e067228 */ /* 0x000fe20000000000 */
[----:B------:R-:W-:Y:S01]  /*3050*/  IMAD.MOV.U32 R16, RZ, RZ, -0x2449a4b7 ;  /* 0xdbb65b49ff107424 */ /* 0x000fe200078e00ff */
[----:B------:R-:W-:Y:S01]  /*3060*/  UMOV UR10, 0x2a25ff7e ;  /* 0x2a25ff7e000a7882 */ /* 0x000fe20000000000 */
[----:B------:R-:W-:Y:S01]  /*3070*/  IMAD.MOV.U32 R17, RZ, RZ, 0x3f2d3b63 ;  /* 0x3f2d3b63ff117424 */ /* 0x000fe200078e00ff */
[----:B------:R-:W-:Y:S01]  /*3080*/  UMOV UR11, 0x3ef53e1d ;  /* 0x3ef53e1d000b7882 */ /* 0x000fe20000000000 */
[----:B------:R-:W-:Y:S01]  /*3090*/  ISETP.GE.AND P3, PT, R31, RZ, PT ;  /* 0x000000ff1f00720c */ /* 0x000fe20003f66270 */
[----:B------:R-:W-:Y:S01]  /*30a0*/  DSETP.NEU.AND P4, PT, R4, RZ, PT ;  /* 0x000000ff0400722a */ /* 0x000fe20003f8d000 */
[----:B------:R-:W-:Y:S02]  /*30b0*/  BSSY.RECONVERGENT B2, `(.L_x_47) ;  /* 0x0000092000027945 */ /* 0x000fe40003800200 */
[----:B------:R-:W-:Y:S01]  /*30c0*/  DFMA R16, R6, -UR10, R16 ;  /* 0x8000000a06107c2b */ /* 0x000fe20008000010 */
[----:B------:R-:W-:Y:S01]  /*30d0*/  UMOV UR10, 0x8dde082e ;  /* 0x8dde082e000a7882 */ /* 0x000fe20000000000 */
[----:B------:R-:W-:Y:S01]  /*30e0*/  UMOV UR11, 0x3f531278 ;  /* 0x3f531278000b7882 */ /* 0x000fe20000000000 */
[----:B------:R-:W-:-:S05]  /*30f0*/  @P1 PLOP3.LUT P0, PT, P3, PT, PT, 0x80, 0x8 ;  /* 0x000000000008181c */ /* 0x000fca0001f0f070 */
[----:B------:R-:W-:Y:S01]  /*3100*/  DFMA R16, R6, R16, -UR10 ;  /* 0x8000000a06107e2b */ /* 0x000fe20008000010 */
[----:B------:R-:W-:Y:S01]  /*3110*/  UMOV UR10, 0xc8249315 ;  /* 0xc8249315000a7882 */ /* 0x000fe20000000000 */
[----:B------:R-:W-:-:S06]  /*3120*/  UMOV UR11, 0x3f6f9690 ;  /* 0x3f6f9690000b7882 */ /* 0x000fcc0000000000 */
[----:B------:R-:W-:Y:S01]  /*3130*/  DFMA R16, R6, R16, UR10 ;  /* 0x0000000a06107e2b */ /* 0x000fe20008000010 */
[----:B------:R-:W-:Y:S01]  /*3140*/  UMOV UR10, 0xabc7cf0d ;  /* 0xabc7cf0d000a7882 */ /* 0x000fe20000000000 */
[----:B------:R-:W-:-:S06]  /*3150*/  UMOV UR11, 0x3f82cf5a ;  /* 0x3f82cf5a000b7882 */ /* 0x000fcc0000000000 */
        /* <DEDUP_REMOVED lines=42> */
[----:B------:R-:W-:-:S08]  /*3400*/  DFMA R16, R6, R16, -UR10 ;  /* 0x8000000a06107e2b */ /* 0x000fd00008000010 */
[----:B------:R-:W-:-:S08]  /*3410*/  DMUL R16, R6, R16 ;  /* 0x0000001006107228 */ /* 0x000fd00000000000 */
[----:B------:R-:W-:Y:S01]  /*3420*/  DFMA R18, R16, R14, R14 ;  /* 0x0000000e1012722b */ /* 0x000fe2000000000e */
[----:B------:R-:W-:Y:S01]  /*3430*/  @!P1 MOV R16, 0x54442d18 ;  /* 0x54442d1800109802 */ /* 0x000fe20000000f00 */
[----:B------:R-:W-:Y:S02]  /*3440*/  @!P1 IMAD.MOV.U32 R17, RZ, RZ, 0x400921fb ;  /* 0x400921fbff119424 */ /* 0x000fe400078e00ff */
[----:B------:R-:W-:Y:S02]  /*3450*/  @P1 IMAD.MOV.U32 R14, RZ, RZ, 0x54442d18 ;  /* 0x54442d18ff0e1424 */ /* 0x000fe400078e00ff */
[----:B------:R-:W-:Y:S02]  /*3460*/  @P1 IMAD.MOV.U32 R15, RZ, RZ, 0x3ff921fb ;  /* 0x3ff921fbff0f1424 */ /* 0x000fe400078e00ff */
[----:B------:R-:W-:-:S10]  /*3470*/  @P1 DADD R6, -RZ, -R18 ;  /* 0x00000000ff061229 */ /* 0x000fd40000000912 */
[----:B------:R-:W-:Y:S02]  /*3480*/  @P1 FSEL R4, R18, R6, !P0 ;  /* 0x0000000612041208 */ /* 0x000fe40004000000 */
[----:B------:R-:W-:Y:S01]  /*3490*/  @P1 FSEL R5, R19, R7, !P0 ;  /* 0x0000000713051208 */ /* 0x000fe20004000000 */
[----:B------:R-:W-:Y:S01]  /*34a0*/  @!P1 DADD R6, -R18, R16 ;  /* 0x0000000012069229 */ /* 0x000fe20000000110 */
[----:B------:R-:W-:Y:S01]  /*34b0*/  @!P1 PLOP3.LUT P0, PT, P3, PT, PT, 0x80, 0x8 ;  /* 0x000000000008981c */ /* 0x000fe20001f0f070 */
[----:B------:R-:W-:-:S03]  /*34c0*/  @P4 IMAD.MOV.U32 R17, RZ, RZ, 0x7f3321d2 ;  /* 0x7f3321d2ff114424 */ /* 0x000fc600078e00ff */
[----:B------:R-:W-:Y:S02]  /*34d0*/  @P1 DADD R4, R4, R14 ;  /* 0x0000000004041229 */ /* 0x000fe4000000000e */
[----:B------:R-:W-:Y:S01]  /*34e0*/  DADD R14, |R30|, |R32| ;  /* 0x000000001e0e7229 */ /* 0x000fe20000000620 */
[----:B------:R-:W-:-:S03]  /*34f0*/  @P4 FSEL R17, R17, 3.37028055040000000000e+12, !P0 ;  /* 0x54442d1811114808 */ /* 0x000fc60004000000 */
[----:B------:R-:W-:Y:S01]  /*3500*/  @!P1 FSEL R5, R7, R19, !P0 ;  /* 0x0000001307059208 */ /* 0x000fe20004000000 */
[----:B------:R-:W-:Y:S01]  /*3510*/  @P4 IMAD.MOV.U32 R19, RZ, RZ, 0x4002d97c ;  /* 0x4002d97cff134424 */ /* 0x000fe200078e00ff */
[----:B------:R-:W-:Y:S01]  /*3520*/  @!P1 FSEL R4, R6, R18, !P0 ;  /* 0x0000001206049208 */ /* 0x000fe20004000000 */
[----:B------:R-:W-:Y:S01]  /*3530*/  @P4 DSETP.NEU.AND P1, PT, |R30|, |R32|, PT ;  /* 0x400000201e00422a */ /* 0x000fe20003f2d200 */
[----:B------:R-:W-:Y:S02]  /*3540*/  @!P4 FSEL R7, RZ, 2.1426990032196044922, P0 ;  /* 0x400921fbff07c808 */ /* 0x000fe40000000000 */
[----:B------:R-:W-:Y:S02]  /*3550*/  @P4 FSEL R19, R19, 1.8213495016098022461, !P0 ;  /* 0x3fe921fb13134808 */ /* 0x000fe40004000000 */
[----:B------:R-:W-:Y:S01]  /*3560*/  @!P4 FSEL R6, RZ, 3.37028055040000000000e+12, P0 ;  /* 0x54442d18ff06c808 */ /* 0x000fe20000000000 */
[----:B------:R-:W-:Y:S01]  /*3570*/  DSETP.NAN.AND P0, PT, R14, R14, PT ;  /* 0x0000000e0e00722a */ /* 0x000fe20003f08000 */
[----:B------:R-:W-:-:S02]  /*3580*/  @P4 FSEL R5, R19, R5, !P1 ;  /* 0x0000000513054208 */ /* 0x000fc40004800000 */
[----:B------:R-:W-:-:S03]  /*3590*/  @P4 FSEL R0, R17, R4, !P1 ;  /* 0x0000000411004208 */ /* 0x000fc60004800000 */
[----:B------:R-:W-:Y:S02]  /*35a0*/  @P4 IMAD.MOV.U32 R7, RZ, RZ, R5 ;  /* 0x000000ffff074224 */ /* 0x000fe400078e0005 */
[----:B------:R-:W-:-:S03]  /*35b0*/  @P4 IMAD.MOV.U32 R6, RZ, RZ, R0 ;  /* 0x000000ffff064224 */ /* 0x000fc600078e0000 */
[----:B------:R-:W-:Y:S02]  /*35c0*/  LOP3.LUT R5, R7, 0x80000000, R33, 0xb8, !PT ;  /* 0x8000000007057812 */ /* 0x000fe400078eb821 */
[----:B------:R-:W-:Y:S02]  /*35d0*/  FSEL R6, R14, R6, P0 ;  /* 0x000000060e067208 */ /* 0x000fe40000000000 */
[----:B------:R-:W-:-:S06]  /*35e0*/  FSEL R7, R15, R5, P0 ;  /* 0x000000050f077208 */ /* 0x000fcc0000000000 */
[----:B-----5:R-:W-:-:S10]  /*35f0*/  DADD R2, -R2, R6 ;  /* 0x0000000002027229 */ /* 0x020fd40000000106 */
[----:B------:R-:W-:Y:S01]  /*3600*/  LOP3.LUT R5, R3, 0x7fffffff, RZ, 0xc0, !PT ;  /* 0x7fffffff03057812 */ /* 0x000fe200078ec0ff */
[----:B------:R-:W-:-:S03]  /*3610*/  IMAD.MOV.U32 R4, RZ, RZ, R2 ;  /* 0x000000ffff047224 */ /* 0x000fc600078e0002 */
[----:B------:R-:W-:-:S04]  /*3620*/  VIMNMX.U32 R0, PT, PT, R5, 0x401921fb, !PT ;  /* 0x401921fb05007848 */ /* 0x000fc80007fe0000 */
[----:B------:R-:W-:-:S13]  /*3630*/  ISETP.GE.U32.AND P0, PT, R0, 0x7ff00000, PT ;  /* 0x7ff000000000780c */ /* 0x000fda0003f06070 */
[----:B------:R-:W-:Y:S05]  /*3640*/  @!P0 BRA `(.L_x_48) ;  /* 0x0000000000208947 */ /* 0x000fea0003800000 */
[----:B------:R-:W-:-:S14]  /*3650*/  DSETP.NAN.AND P0, PT, R4, R4, PT ;  /* 0x000000040400722a */ /* 0x000fdc0003f08000 */
[----:B------:R-:W-:Y:S01]  /*3660*/  @P0 IMAD.MOV.U32 R36, RZ, RZ, 0x54442eea ;  /* 0x54442eeaff240424 */ /* 0x000fe200078e00ff */
[----:B------:R-:W-:Y:S01]  /*3670*/  @!P0 DSETP.NEU.AND P1, PT, R4, +INF , PT ;  /* 0x7ff000000400842a */ /* 0x000fe20003f2d000 */
[----:B------:R-:W-:-:S06]  /*3680*/  @P0 IMAD.MOV.U32 R37, RZ, RZ, 0x401921fb ;  /* 0x401921fbff250424 */ /* 0x000fcc00078e00ff */
[----:B------:R-:W-:-:S06]  /*3690*/  @P0 DADD R36, R2, R36 ;  /* 0x0000000002240229 */ /* 0x000fcc0000000024 */
[----:B------:R-:W-:Y:S02]  /*36a0*/  @!P0 FSEL R36, R2, RZ, P1 ;  /* 0x000000ff02248208 */ /* 0x000fe40000800000 */
[----:B------:R-:W-:Y:S01]  /*36b0*/  @!P0 FSEL R37, R3, -QNAN , P1 ;  /* 0xfff8000003258808 */ /* 0x000fe20000800000 */
[----:B------:R-:W-:Y:S06]  /*36c0*/  BRA `(.L_x_49) ;  /* 0x0000000000c07947 */ /* 0x000fec0003800000 */
.L_x_48:
[----:B------:R-:W-:Y:S01]  /*36d0*/  UMOV UR10, 0x54442eea ;  /* 0x54442eea000a7882 */ /* 0x000fe20000000000 */
[----:B------:R-:W-:Y:S01]  /*36e0*/  UMOV UR11, 0x401921fb ;  /* 0x401921fb000b7882 */ /* 0x000fe20000000000 */
[----:B------:R-:W-:Y:S01]  /*36f0*/  IMAD.MOV.U32 R36, RZ, RZ, R2 ;  /* 0x000000ffff247224 */ /* 0x000fe200078e0002 */
[----:B------:R-:W-:Y:S01]  /*3700*/  DSETP.GE.AND P0, PT, R4, UR10, PT ;  /* 0x0000000a04007e2a */ /* 0x000fe2000bf06000 */
[----:B------:R-:W-:-:S13]  /*3710*/  IMAD.MOV.U32 R37, RZ, RZ, R3 ;  /* 0x000000ffff257224 */ /* 0x000fda00078e0003 */
[----:B------:R-:W-:Y:S05]  /*3720*/  @!P0 BRA `(.L_x_49) ;  /* 0x0000000000a88947 */ /* 0x000fea0003800000 */
[----:B------:R-:W-:Y:S01]  /*3730*/  ISETP.GT.U32.AND P0, PT, R5, 0xfffff, PT ;  /* 0x000fffff0500780c */ /* 0x000fe20003f04070 */
[----:B------:R-:W-:Y:S01]  /*3740*/  BSSY.RECONVERGENT B3, `(.L_x_50) ;  /* 0x0000013000037945 */ /* 0x000fe20003800200 */
[----:B------:R-:W-:-:S11]  /*3750*/  SHF.R.U32.HI R7, RZ, 0x14, R5 ;  /* 0x00000014ff077819 */ /* 0x000fd60000011605 */
[----:B------:R-:W-:-:S10]  /*3760*/  @!P0 DMUL R4, R4, 1.80143985094819840000e+16 ;  /* 0x4350000004048828 */ /* 0x000fd40000000000 */
[C---:B------:R-:W-:Y:S01]  /*3770*/  @!P0 LEA.HI R0, R5.reuse, R7, RZ, 0xc ;  /* 0x0000000705008211 */ /* 0x040fe200078f60ff */
[----:B------:R-:W-:Y:S01]  /*3780*/  IMAD.MOV.U32 R15, RZ, RZ, R4 ;  /* 0x000000ffff0f7224 */ /* 0x000fe200078e0004 */
[----:B------:R-:W-:-:S03]  /*3790*/  LOP3.LUT R5, R5, 0xfffff, RZ, 0xc0, !PT ;  /* 0x000fffff05057812 */ /* 0x000fc600078ec0ff */
[----:B------:R-:W-:Y:S01]  /*37a0*/  @!P0 VIADD R7, R0, 0xffffffca ;  /* 0xffffffca00078836 */ /* 0x000fe20000000000 */
[----:B------:R-:W-:-:S03]  /*37b0*/  LOP3.LUT R5, R5, 0x100000, RZ, 0xfc, !PT ;  /* 0x0010000005057812 */ /* 0x000fc600078efcff */
[----:B------:R-:W-:-:S07]  /*37c0*/  VIADD R0, R7, 0xfffffbff ;  /* 0xfffffbff07007836 */ /* 0x000fce0000000000 */
.L_x_51:
[----:B------:R-:W-:Y:S02]  /*37d0*/  IADD3 R6, P0, PT, R15, -0x54442eea, RZ ;  /* 0xabbbd1160f067810 */ /* 0x000fe40007f1e0ff */
[C---:B------:R-:W-:Y:S01]  /*37e0*/  ISETP.GT.AND P1, PT, R0.reuse, RZ, PT ;  /* 0x000000ff0000720c */ /* 0x040fe20003f24270 */
[----:B------:R-:W-:Y:S01]  /*37f0*/  VIADD R0, R0, 0xffffffff ;  /* 0xffffffff00007836 */ /* 0x000fe20000000000 */
[----:B------:R-:W-:-:S04]  /*3800*/  IADD3.X R4, PT, PT, R5, -0x1921fc, RZ, P0, !PT ;  /* 0xffe6de0405047810 */ /* 0x000fc800007fe4ff */
[----:B------:R-:W-:-:S04]  /*3810*/  ISETP.GE.AND P0, PT, R4, RZ, PT ;  /* 0x000000ff0400720c */ /* 0x000fc80003f06270 */
[----:B------:R-:W-:Y:S02]  /*3820*/  SEL R6, R15, R6, !P0 ;  /* 0x000000060f067207 */ /* 0x000fe40004000000 */
[----:B------:R-:W-:-:S03]  /*3830*/  SEL R17, R5, R4, !P0 ;  /* 0x0000000405117207 */ /* 0x000fc60004000000 */
[C---:B------:R-:W-:Y:S01]  /*3840*/  IMAD.SHL.U32 R15, R6.reuse, 0x2, RZ ;  /* 0x00000002060f7824 */ /* 0x040fe200078e00ff */
[----:B------:R-:W-:Y:S01]  /*3850*/  SHF.L.U64.HI R5, R6, 0x1, R17 ;  /* 0x0000000106057819 */ /* 0x000fe20000010211 */
[----:B------:R-:W-:Y:S06]  /*3860*/  @P1 BRA `(.L_x_51) ;  /* 0xfffffffc00d81947 */ /* 0x000fec000383ffff */
[----:B------:R-:W-:Y:S05]  /*3870*/  BSYNC.RECONVERGENT B3 ;  /* 0x0000000000037941 */ /* 0x000fea0003800200 */
.L_x_50:
[----:B------:R-:W-:Y:S01]  /*3880*/  LOP3.LUT R7, R17, 0x7fffffff, RZ, 0xc0, !PT ;  /* 0x7fffffff11077812 */ /* 0x000fe200078ec0ff */
[----:B------:R-:W-:Y:S01]  /*3890*/  BSSY.RECONVERGENT B3, `(.L_x_52) ;  /* 0x0000012000037945 */ /* 0x000fe20003800200 */
[----:B------:R-:W-:Y:S02]  /*38a0*/  ISETP.NE.U32.AND P0, PT, R6, RZ, PT ;  /* 0x000000ff0600720c */ /* 0x000fe40003f05070 */
[----:B------:R-:W-:Y:S02]  /*38b0*/  CS2R R36, SRZ ;  /* 0x0000000000247805 */ /* 0x000fe4000001ff00 */
[----:B------:R-:W-:-:S13]  /*38c0*/  ISETP.NE.AND.EX P0, PT, R7, RZ, PT, P0 ;  /* 0x000000ff0700720c */ /* 0x000fda0003f05300 */
[----:B------:R-:W-:Y:S05]  /*38d0*/  @!P0 BRA `(.L_x_53) ;  /* 0x0000000000348947 */ /* 0x000fea0003800000 */
[----:B------:R-:W-:-:S10]  /*38e0*/  DMUL R4, R6, 1.80143985094819840000e+16 ;  /* 0x4350000006047828 */ /* 0x000fd40000000000 */
[----:B------:R-:W-:-:S04]  /*38f0*/  SHF.R.U32.HI R4, RZ, 0x14, R5 ;  /* 0x00000014ff047819 */ /* 0x000fc80000011605 */
[----:B------:R-:W-:-:S04]  /*3900*/  IADD3 R5, PT, PT, -R4, 0x37, RZ ;  /* 0x0000003704057810 */ /* 0x000fc80007ffe1ff */
[----:B------:R-:W-:Y:S02]  /*3910*/  IADD3 R4, PT, PT, -R5, 0x401, RZ ;  /* 0x0000040105047810 */ /* 0x000fe40007ffe1ff */
[-C--:B------:R-:W-:Y:S02]  /*3920*/  SHF.L.U64.HI R7, R6, R5.reuse, R7 ;  /* 0x0000000506077219 */ /* 0x080fe40000010207 */
[----:B------:R-:W-:Y:S02]  /*3930*/  ISETP.GT.AND P0, PT, R4, RZ, PT ;  /* 0x000000ff0400720c */ /* 0x000fe40003f04270 */
[----:B------:R-:W-:-:S11]  /*3940*/  SHF.L.U32 R5, R6, R5, RZ ;  /* 0x0000000506057219 */ /* 0x000fd600000006ff */
[C---:B------:R-:W-:Y:S01]  /*3950*/  @!P0 IADD3 R0, PT, PT, -R4.reuse, 0x1, RZ ;  /* 0x0000000104008810 */ /* 0x040fe20007ffe1ff */
[----:B------:R-:W-:-:S03]  /*3960*/  @P0 VIADD R4, R4, 0xffffffff ;  /* 0xffffffff04040836 */ /* 0x000fc60000000000 */
[-CC-:B------:R-:W-:Y:S02]  /*3970*/  @!P0 SHF.R.U64 R36, R5, R0.reuse, R7.reuse ;  /* 0x0000000005248219 */ /* 0x180fe40000001207 */
[----:B------:R-:W-:Y:S02]  /*3980*/  @P0 IADD3 R36, P1, PT, RZ, R5, RZ ;  /* 0x00000005ff240210 */ /* 0x000fe40007f3e0ff */
[----:B------:R-:W-:-:S03]  /*3990*/  @!P0 SHF.R.U32.HI R37, RZ, R0, R7 ;  /* 0x00000000ff258219 */ /* 0x000fc60000011607 */
[----:B------:R-:W-:-:S08]  /*39a0*/  @P0 IMAD.U32.X R37, R4, 0x100000, R7, P1 ;  /* 0x0010000004250824 */ /* 0x000fd000008e0407 */
.L_x_53:
[----:B------:R-:W-:Y:S05]  /*39b0*/  BSYNC.RECONVERGENT B3 ;  /* 0x0000000000037941 */ /* 0x000fea0003800200 */
.L_x_52:
[----:B------:R-:W-:-:S07]  /*39c0*/  LOP3.LUT R37, R37, 0x80000000, R3, 0xb8, !PT ;  /* 0x8000000025257812 */ /* 0x000fce00078eb803 */
.L_x_49:
[----:B------:R-:W-:Y:S05]  /*39d0*/  BSYNC.RECONVERGENT B2 ;  /* 0x0000000000027941 */ /* 0x000fea0003800200 */
.L_x_47:
[----:B------:R-:W0:Y:S01]  /*39e0*/  MUFU.RSQ64H R3, R35 ;  /* 0x0000002300037308 */ /* 0x000e220000001c00 */
[----:B------:R-:W-:Y:S01]  /*39f0*/  VIADD R2, R35, 0xfcb00000 ;  /* 0xfcb0000023027836 */ /* 0x000fe20000000000 */
[----:B------:R-:W-:Y:S01]  /*3a00*/  BSSY.RECONVERGENT B2, `(.L_x_54) ;  /* 0x0000017000027945 */ /* 0x000fe20003800200 */
[----:B------:R-:W-:Y:S02]  /*3a10*/  IMAD.MOV.U32 R6, RZ, RZ, 0x0 ;  /* 0x00000000ff067424 */ /* 0x000fe400078e00ff */
[----:B------:R-:W-:Y:S01]  /*3a20*/  IMAD.MOV.U32 R7, RZ, RZ, 0x3fd80000 ;  /* 0x3fd80000ff077424 */ /* 0x000fe200078e00ff */
        /* <DEDUP_REMOVED lines=16> */
[----:B------:R-:W-:-:S07]  /*3b30*/  IMAD.MOV.U32 R15, RZ, RZ, R35 ;  /* 0x000000ffff0f7224 */ /* 0x000fce00078e0023 */
[----:B------:R-:W-:Y:S05]  /*3b40*/  CALL.REL.NOINC `($__internal_2_$__cuda_sm20_dsqrt_rn_f64_mediumpath_v1) ;  /* 0x0000001c005c7944 */ /* 0x000fea0003c00000 */
[----:B------:R-:W-:Y:S01]  /*3b50*/  MOV R38, R14 ;  /* 0x0000000e00267202 */ /* 0x000fe20000000f00 */
[----:B------:R-:W-:-:S07]  /*3b60*/  IMAD.MOV.U32 R39, RZ, RZ, R15 ;  /* 0x000000ffff277224 */ /* 0x000fce00078e000f */
.L_x_55:
[----:B------:R-:W-:Y:S05]  /*3b70*/  BSYNC.RECONVERGENT B2 ;  /* 0x0000000000027941 */ /* 0x000fea0003800200 */
.L_x_54:
[----:B------:R-:W2:Y:S01]  /*3b80*/  LDG.E.64 R40, desc[UR6][R22.64] ;  /* 0x0000000616287981 */ /* 0x000ea2000c1e1b00 */
        /* <DEDUP_REMOVED lines=13> */
[----:B------:R-:W-:Y:S01]  /*3c60*/  FSETP.GT.AND P0, PT, |R0|, 1.469367938527859385e-39, PT ;  /* 0x001000000000780b */ /* 0x000fe20003f04200 */
[----:B--2---:R-:W-:-:S12]  /*3c70*/  DADD R40, R40, -R38 ;  /* 0x0000000028287229 */ /* 0x004fd80000000826 */
        /* <DEDUP_REMOVED lines=9> */
.L_x_57:
[----:B------:R-:W-:Y:S05]  /*3d10*/  BSYNC.RECONVERGENT B3 ;  /* 0x0000000000037941 */ /* 0x000fea0003800200 */
.L_x_56:
        /* <DEDUP_REMOVED lines=23> */
.L_x_59:
[----:B------:R-:W-:Y:S05]  /*3e90*/  BSYNC.RECONVERGENT B3 ;  /* 0x0000000000037941 */ /* 0x000fea0003800200 */
.L_x_58:
        /* <DEDUP_REMOVED lines=22> */
.L_x_61:
[----:B------:R-:W-:Y:S05]  /*4000*/  BSYNC.RECONVERGENT B3 ;  /* 0x0000000000037941 */ /* 0x000fea0003800200 */
.L_x_60:
        /* <DEDUP_REMOVED lines=23> */
.L_x_63:
[----:B------:R-:W-:Y:S05]  /*4180*/  BSYNC.RECONVERGENT B3 ;  /* 0x0000000000037941 */ /* 0x000fea0003800200 */
.L_x_62:
[----:B------:R-:W-:Y:S01]  /*4190*/  SHF.L.U32 R13, R13, 0x2, RZ ;  /* 0x000000020d0d7819 */ /* 0x000fe200000006ff */
[----:B------:R-:W-:-:S03]  /*41a0*/  IMAD.SHL.U32 R12, R12, 0x2, RZ ;  /* 0x000000020c0c7824 */ /* 0x000fc600078e00ff */
[----:B------:R-:W-:Y:S02]  /*41b0*/  SHF.R.S32.HI R15, RZ, 0x1f, R13 ;  /* 0x0000001fff0f7819 */ /* 0x000fe4000001140d */
[----:B------:R-:W-:-:S04]  /*41c0*/  IADD3 R13, P0, PT, R12, R13, RZ ;  /* 0x0000000d0c0d7210 */ /* 0x000fc80007f1e0ff */
[----:B------:R-:W-:Y:S02]  /*41d0*/  LEA.HI.X.SX32 R15, R12, R15, 0x1, P0 ;  /* 0x0000000f0c0f7211 */ /* 0x000fe400000f0eff */
[----:B------:R-:W-:-:S04]  /*41e0*/  LEA R58, P0, R13, R20, 0x3 ;  /* 0x000000140d3a7211 */ /* 0x000fc800078018ff */
[----:B------:R-:W-:-:S05]  /*41f0*/  LEA.HI.X R59, R13, R21, R15, 0x3, P0 ;  /* 0x000000150d3b7211 */ /* 0x000fca00000f1c0f */
[----:B------:R-:W2:Y:S04]  /*4200*/  LDG.E.64 R48, desc[UR6][R58.64+0x48] ;  /* 0x000048063a307981 */ /* 0x000ea8000c1e1b00 */
[----:B------:R-:W3:Y:S04]  /*4210*/  LDG.E.64 R52, desc[UR6][R58.64+0x40] ;  /* 0x000040063a347981 */ /* 0x000ee8000c1e1b00 */
[----:B------:R-:W4:Y:S04]  /*4220*/  LDG.E.64 R54, desc[UR6][R58.64+0x38] ;  /* 0x000038063a367981 */ /* 0x000f28000c1e1b00 */
[----:B------:R-:W5:Y:S01]  /*4230*/  LDG.E.64 R56, desc[UR6][R58.64+0x30] ;  /* 0x000030063a387981 */ /* 0x000f62000c1e1b00 */
[----:B------:R-:W0:Y:S03]  /*4240*/  LDC.64 R18, c[0x0][0x3b0] ;  /* 0x0000ec00ff127b82 */ /* 0x000e260000000a00 */
[----:B0-----:R-:W5:Y:S04]  /*4250*/  LDG.E.64 R12, desc[UR6][R18.64+0x8] ;  /* 0x00000806120c7981 */ /* 0x001f68000c1e1b00 */
[----:B------:R-:W5:Y:S04]  /*4260*/  LDG.E.64 R44, desc[UR6][R18.64+0x10] ;  /* 0x00001006122c7981 */ /* 0x000f68000c1e1b00 */
[----:B------:R-:W5:Y:S04]  /*4270*/  LDG.E.64 R46, desc[UR6][R18.64] ;  /* 0x00000006122e7981 */ /* 0x000f68000c1e1b00 */
[----:B------:R0:W5:Y:S01]  /*4280*/  LDG.E.64 R34, desc[UR6][R18.64+0x18] ;  /* 0x0000180612227981 */ /* 0x000162000c1e1b00 */
[----:B------:R-:W-:Y:S01]  /*4290*/  BSSY.RECONVERGENT B2, `(.L_x_64) ;  /* 0x0000028000027945 */ /* 0x000fe20003800200 */
[----:B--2---:R-:W-:-:S02]  /*42a0*/  DMUL R50, R48, R4 ;  /* 0x0000000430327228 */ /* 0x004fc40000000000 */
[----:B------:R-:W-:Y:S02]  /*42b0*/  DMUL R48, R48, R42 ;  /* 0x0000002a30307228 */ /* 0x000fe40000000000 */
[C---:B---3--:R-:W-:Y:S02]  /*42c0*/  DMUL R30, R52.reuse, R4 ;  /* 0x00000004341e7228 */ /* 0x048fe40000000000 */
[----:B------:R-:W-:Y:S02]  /*42d0*/  DMUL R32, R52, R42 ;  /* 0x0000002a34207228 */ /* 0x000fe40000000000 */
[----:B----4-:R-:W-:-:S04]  /*42e0*/  DFMA R14, R54, R2, R50 ;  /* 0x00000002360e722b */ /* 0x010fc80000000032 */
[C---:B-----5:R-:W-:Y:S02]  /*42f0*/  DFMA R30, R56.reuse, R2, R30 ;  /* 0x00000002381e722b */ /* 0x060fe4000000001e */
[----:B------:R-:W-:Y:S02]  /*4300*/  DFMA R32, R56, R6, R32 ;  /* 0x000000063820722b */ /* 0x000fe40000000020 */
[C---:B------:R-:W-:Y:S02]  /*4310*/  DMUL R16, R14.reuse, R4 ;  /* 0x000000040e107228 */ /* 0x040fe40000000000 */
[----:B------:R-:W-:-:S06]  /*4320*/  DMUL R14, R14, R42 ;  /* 0x0000002a0e0e7228 */ /* 0x000fcc0000000000 */
[C---:B------:R-:W-:Y:S02]  /*4330*/  DFMA R16, R30.reuse, R2, R16 ;  /* 0x000000021e10722b */ /* 0x040fe40000000010 */
[-C--:B------:R-:W-:Y:S02]  /*4340*/  DFMA R30, R30, R6.reuse, R14 ;  /* 0x000000061e1e722b */ /* 0x080fe4000000000e */
[----:B------:R-:W-:-:S08]  /*4350*/  DFMA R14, R54, R6, R48 ;  /* 0x00000006360e722b */ /* 0x000fd00000000030 */
[C---:B0-----:R-:W-:Y:S02]  /*4360*/  DMUL R18, R14.reuse, R4 ;  /* 0x000000040e127228 */ /* 0x041fe40000000000 */
[----:B------:R-:W-:Y:S02]  /*4370*/  DMUL R14, R14, R42 ;  /* 0x0000002a0e0e7228 */ /* 0x000fe40000000000 */
[----:B------:R-:W-:-:S04]  /*4380*/  DADD R12, R30, R12 ;  /* 0x000000001e0c7229 */ /* 0x000fc8000000000c */
[C---:B------:R-:W-:Y:S02]  /*4390*/  DFMA R18, R32.reuse, R2, R18 ;  /* 0x000000022012722b */ /* 0x040fe40000000012 */
[----:B------:R-:W-:Y:S02]  /*43a0*/  DFMA R14, R32, R6, R14 ;  /* 0x00000006200e722b */ /* 0x000fe4000000000e */
[----:B------:R-:W-:-:S04]  /*43b0*/  DADD R46, R16, R46 ;  /* 0x00000000102e7229 */ /* 0x000fc8000000002e */
[----:B------:R-:W-:Y:S02]  /*43c0*/  DADD R44, R18, R44 ;  /* 0x00000000122c7229 */ /* 0x000fe4000000002c */
[----:B------:R-:W-:-:S06]  /*43d0*/  DADD R34, R14, R34 ;  /* 0x000000000e227229 */ /* 0x000fcc0000000022 */
[----:B------:R-:W-:-:S08]  /*43e0*/  DMUL R30, R12, R44 ;  /* 0x0000002c0c1e7228 */ /* 0x000fd00000000000 */
        /* <DEDUP_REMOVED lines=18> */
.L_x_65:
[----:B------:R-:W-:Y:S05]  /*4510*/  BSYNC.RECONVERGENT B2 ;  /* 0x0000000000027941 */ /* 0x000fea0003800200 */
.L_x_64:
[----:B------:R-:W-:Y:S02]  /*4520*/  DMUL R14, R54, R42 ;  /* 0x0000002a360e7228 */ /* 0x000fe40000000000 */
[----:B------:R-:W-:Y:S02]  /*4530*/  DMUL R46, R46, R32 ;  /* 0x000000202e2e7228 */ /* 0x000fe40000000000 */
[----:B------:R-:W-:Y:S02]  /*4540*/  DFMA R48, R52, R6, R48 ;  /* 0x000000063430722b */ /* 0x000fe40000000030 */
[----:B------:R-:W-:Y:S02]  /*4550*/  DMUL R54, R54, R4 ;  /* 0x0000000436367228 */ /* 0x000fe40000000000 */
[----:B------:R-:W-:Y:S02]  /*4560*/  DFMA R14, R56, R6, R14 ;  /* 0x00000006380e722b */ /* 0x000fe4000000000e */
[----:B------:R-:W-:-:S02]  /*4570*/  DFMA R50, R52, R2, R50 ;  /* 0x000000023432722b */ /* 0x000fc40000000032 */
[-C--:B------:R-:W-:Y:S02]  /*4580*/  DMUL R44, R44, -R32.reuse ;  /* 0x800000202c2c7228 */ /* 0x080fe40000000000 */
[----:B------:R-:W-:Y:S02]  /*4590*/  DMUL R18, R12, -R32 ;  /* 0x800000200c127228 */ /* 0x000fe40000000000 */
[----:B------:R-:W-:Y:S02]  /*45a0*/  DMUL R16, R46, R48 ;  /* 0x000000302e107228 */ /* 0x000fe40000000000 */
[----:B------:R-:W-:Y:S02]  /*45b0*/  DFMA R54, R56, R2, R54 ;  /* 0x000000023836722b */ /* 0x000fe40000000036 */
[----:B------:R-:W-:Y:S02]  /*45c0*/  DMUL R52, R46, R14 ;  /* 0x0000000e2e347228 */ /* 0x000fe40000000000 */
[----:B------:R-:W-:-:S02]  /*45d0*/  DMUL R34, R34, R32 ;  /* 0x0000002022227228 */ /* 0x000fc40000000000 */
[----:B------:R-:W-:Y:S02]  /*45e0*/  DFMA R16, R18, R50, R16 ;  /* 0x000000321210722b */ /* 0x000fe40000000010 */
[C---:B------:R-:W-:Y:S02]  /*45f0*/  DMUL R48, R44.reuse, R48 ;  /* 0x000000302c307228 */ /* 0x040fe40000000000 */
[----:B------:R-:W-:Y:S02]  /*4600*/  DMUL R14, R44, R14 ;  /* 0x0000000e2c0e7228 */ /* 0x000fe40000000000 */
[----:B------:R-:W-:-:S04]  /*4610*/  DFMA R18, R18, R54, R52 ;  /* 0x000000361212722b */ /* 0x000fc80000000034 */
[C---:B------:R-:W-:Y:S02]  /*4620*/  DFMA R50, R34.reuse, R50, R48 ;  /* 0x000000322232722b */ /* 0x040fe40000000030 */
[----:B------:R-:W-:Y:S02]  /*4630*/  DFMA R54, R34, R54, R14 ;  /* 0x000000362236722b */ /* 0x000fe4000000000e */
[----:B------:R-:W-:Y:S02]  /*4640*/  DMUL R48, RZ, R16 ;  /* 0x00000010ff307228 */ /* 0x000fe40000000000 */
[----:B------:R-:W-:-:S06]  /*4650*/  DMUL R14, RZ, R18 ;  /* 0x00000012ff0e7228 */ /* 0x000fcc0000000000 */
[C---:B------:R-:W-:Y:S02]  /*4660*/  DFMA R48, R40.reuse, R50, R48 ;  /* 0x000000322830722b */ /* 0x040fe40000000030 */
[----:B------:R-:W-:-:S06]  /*4670*/  DFMA R14, R40, R54, R14 ;  /* 0x00000036280e722b */ /* 0x000fcc000000000e */
[----:B------:R-:W-:Y:S02]  /*4680*/  DADD R60, R28, R48 ;  /* 0x000000001c3c7229 */ /* 0x000fe40000000030 */
[----:B------:R-:W-:-:S05]  /*4690*/  DADD R56, R26, R14 ;  /* 0x000000001a387229 */ /* 0x000fca000000000e */
[----:B------:R-:W-:Y:S04]  /*46a0*/  STG.E.64 desc[UR6][R24.64+0x38], R60 ;  /* 0x0000383c18007986 */ /* 0x000fe8000c101b06 */
[----:B------:R0:W-:Y:S04]  /*46b0*/  STG.E.64 desc[UR6][R24.64+0x30], R56 ;  /* 0x0000303818007986 */ /* 0x0001e8000c101b06 */
[----:B------:R-:W2:Y:S04]  /*46c0*/  LDG.E.64 R52, desc[UR6][R58.64+0x40] ;  /* 0x000040063a347981 */ /* 0x000ea8000c1e1b00 */
[----:B------:R-:W3:Y:S04]  /*46d0*/  LDG.E.64 R40, desc[UR6][R58.64+0x30] ;  /* 0x000030063a287981 */ /* 0x000ee8000c1e1b00 */
[----:B------:R-:W4:Y:S04]  /*46e0*/  LDG.E.64 R28, desc[UR6][R58.64+0x48] ;  /* 0x000048063a1c7981 */ /* 0x000f28000c1e1b00 */
[----:B------:R-:W5:Y:S01]  /*46f0*/  LDG.E.64 R48, desc[UR6][R58.64+0x38] ;  /* 0x000038063a307981 */ /* 0x000f62000c1e1b00 */
[----:B------:R-:W1:Y:S01]  /*4700*/  MUFU.RSQ64H R27, R31 ;  /* 0x0000001f001b7308 */ /* 0x000e620000001c00 */
[----:B------:R-:W-:Y:S01]  /*4710*/  VIADD R26, R31, 0xfcb00000 ;  /* 0xfcb000001f1a7836 */ /* 0x000fe20000000000 */
[C---:B------:R-:W-:Y:S01]  /*4720*/  DMUL R14, R16.reuse, R6 ;  /* 0x00000006100e7228 */ /* 0x040fe20000000000 */
[----:B0-----:R-:W-:Y:S01]  /*4730*/  IMAD.MOV.U32 R24, RZ, RZ, 0x0 ;  /* 0x00000000ff187424 */ /* 0x001fe200078e00ff */
[----:B------:R-:W-:Y:S01]  /*4740*/  DMUL R16, R16, R42 ;  /* 0x0000002a10107228 */ /* 0x000fe20000000000 */
[----:B------:R-:W-:Y:S01]  /*4750*/  IMAD.MOV.U32 R25, RZ, RZ, 0x3fd80000 ;  /* 0x3fd80000ff197424 */ /* 0x000fe200078e00ff */
[C---:B------:R-:W-:Y:S01]  /*4760*/  DMUL R6, R18.reuse, R6 ;  /* 0x0000000612067228 */ /* 0x040fe20000000000 */
[----:B------:R-:W-:Y:S01]  /*4770*/  ISETP.GE.U32.AND P0, PT, R26, 0x7ca00000, PT ;  /* 0x7ca000001a00780c */ /* 0x000fe20003f06070 */
[----:B------:R-:W-:Y:S01]  /*4780*/  DMUL R42, R18, R42 ;  /* 0x0000002a122a7228 */ /* 0x000fe20000000000 */
[----:B------:R-:W-:Y:S01]  /*4790*/  BSSY.RECONVERGENT B2, `(.L_x_66) ;  /* 0x0000025000027945 */ /* 0x000fe20003800200 */
[----:B------:R-:W-:-:S02]  /*47a0*/  DFMA R14, R50, R2, R14 ;  /* 0x00000002320e722b */ /* 0x000fc4000000000e */
[----:B------:R-:W-:Y:S02]  /*47b0*/  DFMA R16, R50, R4, R16 ;  /* 0x000000043210722b */ /* 0x000fe40000000010 */
[C---:B------:R-:W-:Y:S02]  /*47c0*/  DFMA R6, R54.reuse, R2, R6 ;  /* 0x000000023606722b */ /* 0x040fe40000000006 */
[----:B------:R-:W-:Y:S02]  /*47d0*/  DFMA R4, R54, R4, R42 ;  /* 0x000000043604722b */ /* 0x000fe4000000002a */
[----:B-1----:R-:W-:Y:S02]  /*47e0*/  DMUL R18, R26, R26 ;  /* 0x0000001a1a127228 */ /* 0x002fe40000000000 */
[----:B------:R-:W-:Y:S02]  /*47f0*/  DADD R16, -R16, 1 ;  /* 0x3ff0000010107429 */ /* 0x000fe40000000100 */
[----:B------:R-:W-:-:S04]  /*4800*/  DADD R6, -R6, 1 ;  /* 0x3ff0000006067429 */ /* 0x000fc80000000100 */
[----:B------:R-:W-:-:S08]  /*4810*/  DFMA R18, R30, -R18, 1 ;  /* 0x3ff000001e12742b */ /* 0x000fd00000000812 */
[----:B------:R-:W-:Y:S02]  /*4820*/  DFMA R2, R18, R24, 0.5 ;  /* 0x3fe000001202742b */ /* 0x000fe40000000018 */
[----:B------:R-:W-:-:S08]  /*4830*/  DMUL R18, R26, R18 ;  /* 0x000000121a127228 */ /* 0x000fd00000000000 */
[----:B------:R-:W-:-:S08]  /*4840*/  DFMA R2, R2, R18, R26 ;  /* 0x000000120202722b */ /* 0x000fd0000000001a */
[----:B------:R-:W-:Y:S02]  /*4850*/  DMUL R18, R30, R2 ;  /* 0x000000021e127228 */ /* 0x000fe40000000000 */
[----:B--2---:R-:W-:Y:S02]  /*4860*/  DMUL R24, R4, R52 ;  /* 0x0000003404187228 */ /* 0x004fe40000000000 */
[----:B---3--:R-:W-:Y:S02]  /*4870*/  DMUL R42, R14, R40 ;  /* 0x000000280e2a7228 */ /* 0x008fe40000000000 */
[----:B----4-:R-:W-:-:S04]  /*4880*/  DMUL R4, R4, R28 ;  /* 0x0000001c04047228 */ /* 0x010fc80000000000 */
[----:B------:R-:W-:Y:S02]  /*4890*/  DFMA R24, R6, R40, -R24 ;  /* 0x000000280618722b */ /* 0x000fe40000000818 */
[----:B-----5:R-:W-:Y:S02]  /*48a0*/  DMUL R14, R14, R48 ;  /* 0x000000300e0e7228 */ /* 0x020fe40000000000 */
[----:B------:R-:W-:Y:S02]  /*48b0*/  DFMA R42, R16, R52, -R42 ;  /* 0x00000034102a722b */ /* 0x000fe4000000082a */
[----:B------:R-:W-:Y:S01]  /*48c0*/  DFMA R4, R6, R48, -R4 ;  /* 0x000000300604722b */ /* 0x000fe20000000804 */
[----:B------:R0:W-:Y:S01]  /*48d0*/  STG.E.64 desc[UR6][R58.64+0x30], R24 ;  /* 0x000030183a007986 */ /* 0x0001e2000c101b06 */
[----:B------:R-:W-:Y:S01]  /*48e0*/  DFMA R40, R18, -R18, R30 ;  /* 0x800000121228722b */ /* 0x000fe2000000001e */
[----:B------:R-:W-:Y:S01]  /*48f0*/  VIADD R7, R3, 0xfff00000 ;  /* 0xfff0000003077836 */ /* 0x000fe20000000000 */
[----:B------:R-:W-:Y:S01]  /*4900*/  DFMA R16, R16, R28, -R14 ;  /* 0x0000001c1010722b */ /* 0x000fe2000000080e */
[----:B------:R0:W-:Y:S01]  /*4910*/  STG.E.64 desc[UR6][R58.64+0x40], R42 ;  /* 0x0000402a3a007986 */ /* 0x0001e2000c101b06 */
[----:B------:R-:W-:-:S03]  /*4920*/  IMAD.MOV.U32 R6, RZ, RZ, R2 ;  /* 0x000000ffff067224 */ /* 0x000fc600078e0002 */
[----:B------:R0:W-:Y:S03]  /*4930*/  STG.E.64 desc[UR6][R58.64+0x38], R4 ;  /* 0x000038043a007986 */ /* 0x0001e6000c101b06 */
[----:B------:R-:W-:Y:S01]  /*4940*/  DFMA R14, R40, R6, R18 ;  /* 0x00000006280e722b */ /* 0x000fe20000000012 */
[----:B------:R0:W-:Y:S01]  /*4950*/  STG.E.64 desc[UR6][R58.64+0x48], R16 ;  /* 0x000048103a007986 */ /* 0x0001e2000c101b06 */
[----:B------:R-:W-:Y:S09]  /*4960*/  @!P0 BRA `(.L_x_67) ;  /* 0x00000000001c8947 */ /* 0x000ff20003800000 */
[----:B0-----:R-:W-:Y:S01]  /*4970*/  IMAD.MOV.U32 R16, RZ, RZ, R2 ;  /* 0x000000ffff107224 */ /* 0x001fe200078e0002 */
[----:B------:R-:W-:Y:S01]  /*4980*/  MOV R42, 0x49e0 ;  /* 0x000049e0002a7802 */ /* 0x000fe20000000f00 */
[----:B------:R-:W-:Y:S02]  /*4990*/  IMAD.MOV.U32 R14, RZ, RZ, R30 ;  /* 0x000000ffff0e7224 */ /* 0x000fe400078e001e */
[----:B------:R-:W-:Y:S02]  /*49a0*/  IMAD.MOV.U32 R15, RZ, RZ, R31 ;  /* 0x000000ffff0f7224 */ /* 0x000fe400078e001f */
[----:B------:R-:W-:Y:S02]  /*49b0*/  IMAD.MOV.U32 R0, RZ, RZ, R26 ;  /* 0x000000ffff007224 */ /* 0x000fe400078e001a */
[----:B------:R-:W-:-:S07]  /*49c0*/  IMAD.MOV.U32 R17, RZ, RZ, R7 ;  /* 0x000000ffff117224 */ /* 0x000fce00078e0007 */
[----:B------:R-:W-:Y:S05]  /*49d0*/  CALL.REL.NOINC `($__internal_2_$__cuda_sm20_dsqrt_rn_f64_mediumpath_v1) ;  /* 0x0000000c00b87944 */ /* 0x000fea0003c00000 */
.L_x_67:
[----:B------:R-:W-:Y:S05]  /*49e0*/  BSYNC.RECONVERGENT B2 ;  /* 0x0000000000027941 */ /* 0x000fea0003800200 */
.L_x_66:
[----:B0-----:R-:W2:Y:S04]  /*49f0*/  LDG.E.64 R4, desc[UR6][R22.64+0x8] ;  /* 0x0000080616047981 */ /* 0x001ea8000c1e1b00 */
[----:B------:R-:W3:Y:S01]  /*4a00*/  LDG.E.64 R2, desc[UR6][R22.64] ;  /* 0x0000000616027981 */ /* 0x000ee2000c1e1b00 */
[----:B------:R-:W-:Y:S01]  /*4a10*/  DFMA R12, -R12, R32, R44 ;  /* 0x000000200c0c722b */ /* 0x000fe2000000012c */
[----:B------:R-:W-:Y:S01]  /*4a20*/  UMOV UR10, 0xfefa39ef ;  /* 0xfefa39ef000a7882 */ /* 0x000fe20000000000 */
[----:B------:R-:W-:Y:S01]  /*4a30*/  UMOV UR11, 0x3fe62e42 ;  /* 0x3fe62e42000b7882 */ /* 0x000fe20000000000 */
[----:B------:R-:W-:Y:S01]  /*4a40*/  BSSY.RECONVERGENT B2, `(.L_x_68) ;  /* 0x000004d000027945 */ /* 0x000fe20003800200 */
[----:B--2---:R-:W-:Y:S02]  /*4a50*/  DADD R4, R4, -R36 ;  /* 0x0000000004047229 */ /* 0x004fe40000000824 */
[----:B---3--:R-:W-:-:S06]  /*4a60*/  DADD R2, R2, -R38 ;  /* 0x0000000002027229 */ /* 0x008fcc0000000826 */
[----:B------:R-:W-:Y:S02]  /*4a70*/  DMUL R16, R4, R4 ;  /* 0x0000000404107228 */ /* 0x000fe40000000000 */
[C---:B------:R-:W-:Y:S02]  /*4a80*/  DMUL R6, R2.reuse, R2 ;  /* 0x0000000202067228 */ /* 0x040fe40000000000 */
[----:B------:R-:W-:-:S04]  /*4a90*/  DMUL R2, R2, R4 ;  /* 0x0000000402027228 */ /* 0x000fc80000000000 */
[----:B------:R-:W-:-:S08]  /*4aa0*/  DMUL R16, R46, R16 ;  /* 0x000000102e107228 */ /* 0x000fd00000000000 */
[----:B------:R-:W-:-:S08]  /*4ab0*/  DFMA R6, R34, R6, R16 ;  /* 0x000000062206722b */ /* 0x000fd00000000010 */
[----:B------:R-:W-:Y:S01]  /*4ac0*/  DFMA R2, R2, R12, R6 ;  /* 0x0000000c0202722b */ /* 0x000fe20000000006 */
[----:B------:R-:W-:Y:S02]  /*4ad0*/  IMAD.MOV.U32 R6, RZ, RZ, 0x652b82fe ;  /* 0x652b82feff067424 */ /* 0x000fe400078e00ff */
[----:B------:R-:W-:-:S05]  /*4ae0*/  IMAD.MOV.U32 R7, RZ, RZ, 0x3ff71547 ;  /* 0x3ff71547ff077424 */ /* 0x000fca00078e00ff */
[----:B------:R-:W-:-:S08]  /*4af0*/  DMUL R4, R2, -0.5 ;  /* 0xbfe0000002047828 */ /* 0x000fd00000000000 */
[----:B------:R-:W-:Y:S02]  /*4b00*/  DFMA R6, R4, R6, 6.75539944105574400000e+15 ;  /* 0x433800000406742b */ /* 0x000fe40000000006 */
[----:B------:R-:W-:-:S06]  /*4b10*/  FSETP.GEU.AND P0, PT, |R5|, 4.1917929649353027344, PT ;  /* 0x4086232b0500780b */ /* 0x000fcc0003f0e200 */
[----:B------:R-:W-:-:S08]  /*4b20*/  DADD R2, R6, -6.75539944105574400000e+15 ;  /* 0xc338000006027429 */ /* 0x000fd00000000000 */
[----:B------:R-:W-:Y:S01]  /*4b30*/  DFMA R12, R2, -UR10, R4 ;  /* 0x8000000a020c7c2b */ /* 0x000fe20008000004 */
[----:B------:R-:W-:Y:S01]  /*4b40*/  UMOV UR10, 0x3b39803f ;  /* 0x3b39803f000a7882 */ /* 0x000fe20000000000 */
[----:B------:R-:W-:-:S06]  /*4b50*/  UMOV UR11, 0x3c7abc9e ;  /* 0x3c7abc9e000b7882 */ /* 0x000fcc0000000000 */
[----:B------:R-:W-:Y:S01]  /*4b60*/  DFMA R12, R2, -UR10, R12 ;  /* 0x8000000a020c7c2b */ /* 0x000fe2000800000c */
[----:B------:R-:W-:Y:S01]  /*4b70*/  UMOV UR10, 0x69ce2bdf ;  /* 0x69ce2bdf000a7882 */ /* 0x000fe20000000000 */
[----:B------:R-:W-:Y:S01]  /*4b80*/  IMAD.MOV.U32 R2, RZ, RZ, -0x35dec16 ;  /* 0xfca213eaff027424 */ /* 0x000fe200078e00ff */
[----:B------:R-:W-:Y:S01]  /*4b90*/  UMOV UR11, 0x3e5ade15 ;  /* 0x3e5ade15000b7882 */ /* 0x000fe20000000000 */
[----:B------:R-:W-:-:S06]  /*4ba0*/  IMAD.MOV.U32 R3, RZ, RZ, 0x3e928af3 ;  /* 0x3e928af3ff037424 */ /* 0x000fcc00078e00ff */
[----:B------:R-:W-:Y:S01]  /*4bb0*/  DFMA R2, R12, UR10, R2 ;  /* 0x0000000a0c027c2b */ /* 0x000fe20008000002 */
[----:B------:R-:W-:Y:S01]  /*4bc0*/  UMOV UR10, 0x62401315 ;  /* 0x62401315000a7882 */ /* 0x000fe20000000000 */
[----:B------:R-:W-:-:S06]  /*4bd0*/  UMOV UR11, 0x3ec71dee ;  /* 0x3ec71dee000b7882 */ /* 0x000fcc0000000000 */
[----:B------:R-:W-:Y:S01]  /*4be0*/  DFMA R2, R12, R2, UR10 ;  /* 0x0000000a0c027e2b */ /* 0x000fe20008000002 */
        /* <DEDUP_REMOVED lines=10> */
[----:B------:R-:W-:Y:S02]  /*4c90*/  UMOV UR11, 0x401921fb ;  /* 0x401921fb000b7882 */ /* 0x000fe40000000000 */
[----:B------:R-:W-:Y:S01]  /*4ca0*/  DMUL R14, R14, UR10 ;  /* 0x0000000a0e0e7c28 */ /* 0x000fe20008000000 */
[----:B------:R-:W-:Y:S01]  /*4cb0*/  UMOV UR10, 0x11122322 ;  /* 0x11122322000a7882 */ /* 0x000fe20000000000 */
[----:B------:R-:W-:Y:S02]  /*4cc0*/  UMOV UR11, 0x3f811111 ;  /* 0x3f811111000b7882 */ /* 0x000fe40000000000 */
[----:B------:R-:W-:Y:S01]  /*4cd0*/  DFMA R2, R12, R2, UR10 ;  /* 0x0000000a0c027e2b */ /* 0x000fe20008000002 */
[----:B------:R-:W-:Y:S01]  /*4ce0*/  UMOV UR10, 0x555502a1 ;  /* 0x555502a1000a7882 */ /* 0x000fe20000000000 */
[----:B------:R-:W0:Y:S01]  /*4cf0*/  MUFU.RCP64H R17, R15 ;  /* 0x0000000f00117308 */ /* 0x000e220000001800 */
[----:B------:R-:W-:-:S03]  /*4d00*/  UMOV UR11, 0x3fa55555 ;  /* 0x3fa55555000b7882 */ /* 0x000fc60000000000 */
[----:B------:R-:W-:Y:S02]  /*4d10*/  VIADD R16, R15, 0x300402 ;  /* 0x003004020f107836 */ /* 0x000fe40000000000 */
[----:B------:R-:W-:Y:S01]  /*4d20*/  DFMA R2, R12, R2, UR10 ;  /* 0x0000000a0c027e2b */ /* 0x000fe20008000002 */
[----:B------:R-:W-:Y:S01]  /*4d30*/  UMOV UR10, 0x55555511 ;  /* 0x55555511000a7882 */ /* 0x000fe20000000000 */
[----:B------:R-:W-:Y:S01]  /*4d40*/  UMOV UR11, 0x3fc55555 ;  /* 0x3fc55555000b7882 */ /* 0x000fe20000000000 */
[----:B------:R-:W-:-:S05]  /*4d50*/  FSETP.GEU.AND P3, PT, |R16|, 5.8789094863358348022e-39, PT ;  /* 0x004004021000780b */ /* 0x000fca0003f6e200 */
[----:B------:R-:W-:Y:S01]  /*4d60*/  DFMA R2, R12, R2, UR10 ;  /* 0x0000000a0c027e2b */ /* 0x000fe20008000002 */
[----:B------:R-:W-:Y:S01]  /*4d70*/  UMOV UR10, 0xb ;  /* 0x0000000b000a7882 */ /* 0x000fe20000000000 */
[----:B------:R-:W-:Y:S01]  /*4d80*/  UMOV UR11, 0x3fe00000 ;  /* 0x3fe00000000b7882 */ /* 0x000fe20000000000 */
[----:B0-----:R-:W-:-:S05]  /*4d90*/  DFMA R18, -R14, R16, 1 ;  /* 0x3ff000000e12742b */ /* 0x001fca0000000110 */
[----:B------:R-:W-:-:S03]  /*4da0*/  DFMA R2, R12, R2, UR10 ;  /* 0x0000000a0c027e2b */ /* 0x000fc60008000002 */
[----:B------:R-:W-:-:S05]  /*4db0*/  DFMA R18, R18, R18, R18 ;  /* 0x000000121212722b */ /* 0x000fca0000000012 */
[----:B------:R-:W-:-:S03]  /*4dc0*/  DFMA R2, R12, R2, 1 ;  /* 0x3ff000000c02742b */ /* 0x000fc60000000002 */
[----:B------:R-:W-:-:S05]  /*4dd0*/  DFMA R18, R16, R18, R16 ;  /* 0x000000121012722b */ /* 0x000fca0000000010 */
[----:B------:R-:W-:-:S03]  /*4de0*/  DFMA R12, R12, R2, 1 ;  /* 0x3ff000000c0c742b */ /* 0x000fc60000000002 */
[----:B------:R-:W-:-:S08]  /*4df0*/  DFMA R2, -R14, R18, 1 ;  /* 0x3ff000000e02742b */ /* 0x000fd00000000112 */
[----:B------:R-:W-:Y:S01]  /*4e00*/  DFMA R16, R18, R2, R18 ;  /* 0x000000021210722b */ /* 0x000fe20000000012 */
[----:B------:R-:W-:Y:S02]  /*4e10*/  IMAD R3, R6, 0x100000, R13 ;  /* 0x0010000006037824 */ /* 0x000fe400078e020d */
[----:B------:R-:W-:Y:S01]  /*4e20*/  IMAD.MOV.U32 R2, RZ, RZ, R12 ;  /* 0x000000ffff027224 */ /* 0x000fe200078e000c */
[----:B------:R-:W-:Y:S07]  /*4e30*/  @!P0 BRA `(.L_x_69) ;  /* 0x0000000000348947 */ /* 0x000fee0003800000 */
[----:B------:R-:W-:Y:S01]  /*4e40*/  FSETP.GEU.AND P1, PT, |R5|, 4.2275390625, PT ;  /* 0x408748000500780b */ /* 0x000fe20003f2e200 */
[C---:B------:R-:W-:Y:S02]  /*4e50*/  DADD R2, R4.reuse, +INF ;  /* 0x7ff0000004027429 */ /* 0x040fe40000000000 */
[----:B------:R-:W-:-:S08]  /*4e60*/  DSETP.GEU.AND P0, PT, R4, RZ, PT ;  /* 0x000000ff0400722a */ /* 0x000fd00003f0e000 */
[----:B------:R-:W-:Y:S02]  /*4e70*/  FSEL R2, R2, RZ, P0 ;  /* 0x000000ff02027208 */ /* 0x000fe40000000000 */
[----:B------:R-:W-:Y:S01]  /*4e80*/  @!P1 LEA.HI R0, R6, R6, RZ, 0x1 ;  /* 0x0000000606009211 */ /* 0x000fe200078f08ff */
[----:B------:R-:W-:Y:S01]  /*4e90*/  @!P1 IMAD.MOV.U32 R4, RZ, RZ, R12 ;  /* 0x000000ffff049224 */ /* 0x000fe200078e000c */
[----:B------:R-:W-:Y:S02]  /*4ea0*/  FSEL R3, R3, RZ, P0 ;  /* 0x000000ff03037208 */ /* 0x000fe40000000000 */
[----:B------:R-:W-:-:S05]  /*4eb0*/  @!P1 SHF.R.S32.HI R5, RZ, 0x1, R0 ;  /* 0x00000001ff059819 */ /* 0x000fca0000011400 */
[----:B------:R-:W-:Y:S02]  /*4ec0*/  @!P1 IMAD.IADD R6, R6, 0x1, -R5 ;  /* 0x0000000106069824 */ /* 0x000fe400078e0a05 */
[----:B------:R-:W-:-:S03]  /*4ed0*/  @!P1 IMAD R5, R5, 0x100000, R13 ;  /* 0x0010000005059824 */ /* 0x000fc600078e020d */
[----:B------:R-:W-:Y:S02]  /*4ee0*/  @!P1 LEA R7, R6, 0x3ff00000, 0x14 ;  /* 0x3ff0000006079811 */ /* 0x000fe400078ea0ff */
[----:B------:R-:W-:-:S06]  /*4ef0*/  @!P1 MOV R6, RZ ;  /* 0x000000ff00069202 */ /* 0x000fcc0000000f00 */
[----:B------:R-:W-:-:S11]  /*4f00*/  @!P1 DMUL R2, R4, R6 ;  /* 0x0000000604029228 */ /* 0x000fd60000000000 */
.L_x_69:
[----:B------:R-:W-:Y:S05]  /*4f10*/  BSYNC.RECONVERGENT B2 ;  /* 0x0000000000027941 */ /* 0x000fea0003800200 */
.L_x_68:
[----:B------:R-:W-:Y:S04]  /*4f20*/  BSSY.RECONVERGENT B2, `(.L_x_70) ;  /* 0x0000006000027945 */ /* 0x000fe80003800200 */
[----:B------:R-:W-:Y:S05]  /*4f30*/  @P3 BRA `(.L_x_71) ;  /* 0x0000000000103947 */ /* 0x000fea0003800000 */
[----:B------:R-:W-:Y:S02]  /*4f40*/  LOP3.LUT R18, R15, 0x7fffffff, RZ, 0xc0, !PT ;  /* 0x7fffffff0f127812 */ /* 0x000fe400078ec0ff */
[----:B------:R-:W-:-:S03]  /*4f50*/  MOV R0, 0x4f80 ;  /* 0x00004f8000007802 */ /* 0x000fc60000000f00 */
[----:B------:R-:W-:-:S07]  /*4f60*/  VIADD R18, R18, 0xfff00000 ;  /* 0xfff0000012127836 */ /* 0x000fce0000000000 */
[----:B------:R-:W-:Y:S05]  /*4f70*/  CALL.REL.NOINC `($__internal_0_$__cuda_sm20_dblrcp_rn_slowpath_v3) ;  /* 0x0000000000347944 */ /* 0x000fea0003c00000 */
.L_x_71:
[----:B------:R-:W-:Y:S05]  /*4f80*/  BSYNC.RECONVERGENT B2 ;  /* 0x0000000000027941 */ /* 0x000fea0003800200 */
.L_x_70:
[----:B------:R-:W2:Y:S01]  /*4f90*/  LDG.E.64 R4, desc[UR6][R20.64+0x18] ;  /* 0x0000180614047981 */ /* 0x000ea2000c1e1b00 */
[----:B------:R-:W-:-:S08]  /*4fa0*/  DMUL R16, R16, R2 ;  /* 0x0000000210107228 */ /* 0x000fd00000000000 */
[----:B--2---:R-:W-:-:S07]  /*4fb0*/  DMUL R4, R16, R4 ;  /* 0x0000000410047228 */ /* 0x004fce0000000000 */
[----:B------:R1:W-:Y:S04]  /*4fc0*/  STG.E.64 desc[UR6][R20.64+0x18], R4 ;  /* 0x0000180414007986 */ /* 0x0003e8000c101b06 */
.L_x_44:
[----:B------:R-:W-:Y:S05]  /*4fd0*/  BSYNC.RECONVERGENT B1 ;  /* 0x0000000000017941 */ /* 0x000fea0003800200 */
.L_x_22:
[----:B------:R-:W2:Y:S01]  /*4fe0*/  LDCU UR10, c[0x0][0x3ac] ;  /* 0x00007580ff0a77ac */ /* 0x000ea20008000800 */
[----:B------:R-:W-:-:S05]  /*4ff0*/  VIADD R11, R11, 0x1 ;  /* 0x000000010b0b7836 */ /* 0x000fca0000000000 */
[----:B--2---:R-:W-:-:S13]  /*5000*/  ISETP.NE.AND P0, PT, R11, UR10, PT ;  /* 0x0000000a0b007c0c */ /* 0x004fda000bf05270 */
[----:B------:R-:W-:Y:S05]  /*5010*/  @P0 BRA `(.L_x_72) ;  /* 0xffffffc400d80947 */ /* 0x000fea000383ffff */
.L_x_2:
[----:B------:R-:W-:Y:S05]  /*5020*/  BSYNC.RECONVERGENT B0 ;  /* 0x0000000000007941 */ /* 0x000fea0003800200 */
.L_x_0:
[----:B------:R-:W-:Y:S05]  /*5030*/  @P2 BRA `(.L_x_73) ;  /* 0xffffffb000402947 */ /* 0x000fea000383ffff */
[----:B------:R-:W-:Y:S05]  /*5040*/  EXIT ;  /* 0x000000000000794d */ /* 0x000fea0003800000 */
        .weak           $__internal_0_$__cuda_sm20_dblrcp_rn_slowpath_v3
        .type           $__internal_0_$__cuda_sm20_dblrcp_rn_slowpath_v3,@function
        .size           $__internal_0_$__cuda_sm20_dblrcp_rn_slowpath_v3,($__internal_1_$__cuda_sm20_div_rn_f64_full - $__internal_0_$__cuda_sm20_dblrcp_rn_slowpath_v3)
$__internal_0_$__cuda_sm20_dblrcp_rn_slowpath_v3:
[----:B------:R-:W-:Y:S01]  /*5050*/  DSETP.GTU.AND P0, PT, |R14|, +INF , PT ;  /* 0x7ff000000e00742a */ /* 0x000fe20003f0c200 */
[----:B------:R-:W-:-:S13]  /*5060*/  BSSY.RECONVERGENT B3, `(.L_x_74) ;  /* 0x0000022000037945 */ /* 0x000fda0003800200 */
[----:B------:R-:W-:Y:S05]  /*5070*/  @P0 BRA `(.L_x_75) ;  /* 0x0000000000780947 */ /* 0x000fea0003800000 */
[----:B------:R-:W-:-:S05]  /*5080*/  LOP3.LUT R19, R15, 0x7fffffff, RZ, 0xc0, !PT ;  /* 0x7fffffff0f137812 */ /* 0x000fca00078ec0ff */
[----:B------:R-:W-:-:S05]  /*5090*/  VIADD R16, R19, 0xffffffff ;  /* 0xffffffff13107836 */ /* 0x000fca0000000000 */
[----:B------:R-:W-:-:S13]  /*50a0*/  ISETP.GE.U32.AND P0, PT, R16, 0x7fefffff, PT ;  /* 0x7fefffff1000780c */ /* 0x000fda0003f06070 */
[----:B------:R-:W-:Y:S01]  /*50b0*/  @P0 LOP3.LUT R17, R15, 0x7ff00000, RZ, 0x3c, !PT ;  /* 0x7ff000000f110812 */ /* 0x000fe200078e3cff */
[----:B------:R-:W-:Y:S01]  /*50c0*/  @P0 IMAD.MOV.U32 R16, RZ, RZ, RZ ;  /* 0x000000ffff100224 */ /* 0x000fe200078e00ff */
[----:B------:R-:W-:Y:S06]  /*50d0*/  @P0 BRA `(.L_x_76) ;  /* 0x0000000000680947 */ /* 0x000fec0003800000 */
[----:B------:R-:W-:-:S13]  /*50e0*/  ISETP.GE.U32.AND P0, PT, R19, 0x1000001, PT ;  /* 0x010000011300780c */ /* 0x000fda0003f06070 */
[----:B------:R-:W-:Y:S05]  /*50f0*/  @!P0 BRA `(.L_x_77) ;  /* 0x0000000000348947 */ /* 0x000fea0003800000 */
[----:B------:R-:W-:Y:S02]  /*5100*/  VIADD R33, R15, 0xc0200000 ;  /* 0xc02000000f217836 */ /* 0x000fe40000000000 */
[----:B------:R-:W-:Y:S02]  /*5110*/  IMAD.MOV.U32 R32, RZ, RZ, R14 ;  /* 0x000000ffff207224 */ /* 0x000fe400078e000e */
[----:B------:R-:W0:Y:S04]  /*5120*/  MUFU.RCP64H R19, R33 ;  /* 0x0000002100137308 */ /* 0x000e280000001800 */
[----:B0-----:R-:W-:-:S08]  /*5130*/  DFMA R16, -R32, R18, 1 ;  /* 0x3ff000002010742b */ /* 0x001fd00000000112 */
[----:B------:R-:W-:-:S08]  /*5140*/  DFMA R16, R16, R16, R16 ;  /* 0x000000101010722b */ /* 0x000fd00000000010 */
[----:B------:R-:W-:-:S08]  /*5150*/  DFMA R16, R18, R16, R18 ;  /* 0x000000101210722b */ /* 0x000fd00000000012 */
[----:B------:R-:W-:-:S08]  /*5160*/  DFMA R18, -R32, R16, 1 ;  /* 0x3ff000002012742b */ /* 0x000fd00000000110 */
[----:B------:R-:W-:-:S08]  /*5170*/  DFMA R16, R16, R18, R16 ;  /* 0x000000121010722b */ /* 0x000fd00000000010 */
[----:B------:R-:W-:-:S08]  /*5180*/  DMUL R16, R16, 2.2250738585072013831e-308 ;  /* 0x0010000010107828 */ /* 0x000fd00000000000 */
[----:B------:R-:W-:-:S08]  /*5190*/  DFMA R14, -R14, R16, 1 ;  /* 0x3ff000000e0e742b */ /* 0x000fd00000000110 */
[----:B------:R-:W-:-:S08]  /*51a0*/  DFMA R14, R14, R14, R14 ;  /* 0x0000000e0e0e722b */ /* 0x000fd0000000000e */
[----:B------:R-:W-:Y:S01]  /*51b0*/  DFMA R16, R16, R14, R16 ;  /* 0x0000000e1010722b */ /* 0x000fe20000000010 */
[----:B------:R-:W-:Y:S10]  /*51c0*/  BRA `(.L_x_76) ;  /* 0x00000000002c7947 */ /* 0x000ff40003800000 */
.L_x_77:
[----:B------:R-:W-:-:S06]  /*51d0*/  DMUL R14, R14, 8.11296384146066816958e+31 ;  /* 0x469000000e0e7828 */ /* 0x000fcc0000000000 */
[----:B------:R-:W0:Y:S02]  /*51e0*/  MUFU.RCP64H R19, R15 ;  /* 0x0000000f00137308 */ /* 0x000e240000001800 */
[----:B0-----:R-:W-:-:S08]  /*51f0*/  DFMA R16, -R14, R18, 1 ;  /* 0x3ff000000e10742b */ /* 0x001fd00000000112 */
[----:B------:R-:W-:-:S08]  /*5200*/  DFMA R16, R16, R16, R16 ;  /* 0x000000101010722b */ /* 0x000fd00000000010 */
[----:B------:R-:W-:-:S08]  /*5210*/  DFMA R16, R18, R16, R18 ;  /* 0x000000101210722b */ /* 0x000fd00000000012 */
[----:B------:R-:W-:-:S08]  /*5220*/  DFMA R18, -R14, R16, 1 ;  /* 0x3ff000000e12742b */ /* 0x000fd00000000110 */
[----:B------:R-:W-:-:S08]  /*5230*/  DFMA R16, R16, R18, R16 ;  /* 0x000000121010722b */ /* 0x000fd00000000010 */
[----:B------:R-:W-:Y:S01]  /*5240*/  DMUL R16, R16, 8.11296384146066816958e+31 ;  /* 0x4690000010107828 */ /* 0x000fe20000000000 */
[----:B------:R-:W-:Y:S10]  /*5250*/  BRA `(.L_x_76) ;  /* 0x0000000000087947 */ /* 0x000ff40003800000 */
.L_x_75:
[----:B------:R-:W-:Y:S01]  /*5260*/  LOP3.LUT R17, R15, 0x80000, RZ, 0xfc, !PT ;  /* 0x000800000f117812 */ /* 0x000fe200078efcff */
[----:B------:R-:W-:-:S07]  /*5270*/  IMAD.MOV.U32 R16, RZ, RZ, R14 ;  /* 0x000000ffff107224 */ /* 0x000fce00078e000e */
.L_x_76:
[----:B------:R-:W-:Y:S05]  /*5280*/  BSYNC.RECONVERGENT B3 ;  /* 0x0000000000037941 */ /* 0x000fea0003800200 */
.L_x_74:
[----:B------:R-:W-:Y:S02]  /*5290*/  IMAD.MOV.U32 R14, RZ, RZ, R0 ;  /* 0x000000ffff0e7224 */ /* 0x000fe400078e0000 */
[----:B------:R-:W-:-:S04]  /*52a0*/  IMAD.MOV.U32 R15, RZ, RZ, 0x0 ;  /* 0x00000000ff0f7424 */ /* 0x000fc800078e00ff */
[----:B------:R-:W-:Y:S05]  /*52b0*/  RET.REL.NODEC R14 `(_Z6updatePdiPiiPA3_diiS_dddi) ;  /* 0xffffffac0e507950 */ /* 0x000fea0003c3ffff */
        .weak           $__internal_1_$__cuda_sm20_div_rn_f64_full
        .type           $__internal_1_$__cuda_sm20_div_rn_f64_full,@function
        .size           $__internal_1_$__cuda_sm20_div_rn_f64_full,($__internal_2_$__cuda_sm20_dsqrt_rn_f64_mediumpath_v1 - $__internal_1_$__cuda_sm20_div_rn_f64_full)
$__internal_1_$__cuda_sm20_div_rn_f64_full:
[C---:B------:R-:W-:Y:S01]  /*52c0*/  FSETP.GEU.AND P0, PT, |R45|.reuse, 1.469367938527859385e-39, PT ;  /* 0x001000002d00780b */ /* 0x040fe20003f0e200 */
[----:B------:R-:W-:Y:S01]  /*52d0*/  IMAD.MOV.U32 R52, RZ, RZ, 0x1 ;  /* 0x00000001ff347424 */ /* 0x000fe200078e00ff */
[----:B------:R-:W-:Y:S01]  /*52e0*/  LOP3.LUT R42, R45, 0x800fffff, RZ, 0xc0, !PT ;  /* 0x800fffff2d2a7812 */ /* 0x000fe200078ec0ff */
[----:B------:R-:W-:Y:S01]  /*52f0*/  IMAD.MOV.U32 R48, RZ, RZ, R46 ;  /* 0x000000ffff307224 */ /* 0x000fe200078e002e */
[C---:B------:R-:W-:Y:S01]  /*5300*/  FSETP.GEU.AND P4, PT, |R47|.reuse, 1.469367938527859385e-39, PT ;  /* 0x001000002f00780b */ /* 0x040fe20003f8e200 */
[----:B------:R-:W-:Y:S01]  /*5310*/  BSSY.RECONVERGENT B2, `(.L_x_78) ;  /* 0x0000055000027945 */ /* 0x000fe20003800200 */
[----:B------:R-:W-:Y:S01]  /*5320*/  LOP3.LUT R43, R42, 0x3ff00000, RZ, 0xfc, !PT ;  /* 0x3ff000002a2b7812 */ /* 0x000fe200078efcff */
[----:B------:R-:W-:Y:S01]  /*5330*/  IMAD.MOV.U32 R42, RZ, RZ, R44 ;  /* 0x000000ffff2a7224 */ /* 0x000fe200078e002c */
[----:B------:R-:W-:Y:S02]  /*5340*/  LOP3.LUT R15, R47, 0x7ff00000, RZ, 0xc0, !PT ;  /* 0x7ff000002f0f7812 */ /* 0x000fe400078ec0ff */
[----:B------:R-:W-:-:S03]  /*5350*/  LOP3.LUT R17, R45, 0x7ff00000, RZ, 0xc0, !PT ;  /* 0x7ff000002d117812 */ /* 0x000fc600078ec0ff */
[----:B------:R-:W-:Y:S01]  /*5360*/  @!P0 DMUL R42, R44, 8.98846567431157953865e+307 ;  /* 0x7fe000002c2a8828 */ /* 0x000fe20000000000 */
[----:B------:R-:W-:-:S03]  /*5370*/  ISETP.GE.U32.AND P3, PT, R15, R17, PT ;  /* 0x000000110f00720c */ /* 0x000fc60003f66070 */
[----:B------:R-:W-:Y:S01]  /*5380*/  @!P4 LOP3.LUT R14, R45, 0x7ff00000, RZ, 0xc0, !PT ;  /* 0x7ff000002d0ec812 */ /* 0x000fe200078ec0ff */
[----:B------:R-:W-:Y:S01]  /*5390*/  @!P4 IMAD.MOV.U32 R50, RZ, RZ, RZ ;  /* 0x000000ffff32c224 */ /* 0x000fe200078e00ff */
[----:B------:R-:W0:Y:S02]  /*53a0*/  MUFU.RCP64H R53, R43 ;  /* 0x0000002b00357308 */ /* 0x000e240000001800 */
[----:B------:R-:W-:Y:S01]  /*53b0*/  @!P4 ISETP.GE.U32.AND P5, PT, R15, R14, PT ;  /* 0x0000000e0f00c20c */ /* 0x000fe20003fa6070 */
[----:B------:R-:W-:Y:S01]  /*53c0*/  IMAD.MOV.U32 R14, RZ, RZ, 0x1ca00000 ;  /* 0x1ca00000ff0e7424 */ /* 0x000fe200078e00ff */
[----:B------:R-:W-:-:S04]  /*53d0*/  @!P0 LOP3.LUT R17, R43, 0x7ff00000, RZ, 0xc0, !PT ;  /* 0x7ff000002b118812 */ /* 0x000fc800078ec0ff */
[----:B------:R-:W-:-:S04]  /*53e0*/  SEL R49, R14, 0x63400000, !P3 ;  /* 0x634000000e317807 */ /* 0x000fc80005800000 */
[----:B------:R-:W-:Y:S01]  /*53f0*/  LOP3.LUT R49, R49, 0x800fffff, R47, 0xf8, !PT ;  /* 0x800fffff31317812 */ /* 0x000fe200078ef82f */
[----:B0-----:R-:W-:-:S08]  /*5400*/  DFMA R18, R52, -R42, 1 ;  /* 0x3ff000003412742b */ /* 0x001fd0000000082a */
[----:B------:R-:W-:-:S08]  /*5410*/  DFMA R18, R18, R18, R18 ;  /* 0x000000121212722b */ /* 0x000fd00000000012 */
[----:B------:R-:W-:Y:S01]  /*5420*/  DFMA R52, R52, R18, R52 ;  /* 0x000000123434722b */ /* 0x000fe20000000034 */
[----:B------:R-:W-:-:S04]  /*5430*/  @!P4 SEL R19, R14, 0x63400000, !P5 ;  /* 0x634000000e13c807 */ /* 0x000fc80006800000 */
[----:B------:R-:W-:-:S03]  /*5440*/  @!P4 LOP3.LUT R16, R19, 0x80000000, R47, 0xf8, !PT ;  /* 0x800000001310c812 */ /* 0x000fc600078ef82f */
[----:B------:R-:W-:Y:S01]  /*5450*/  DFMA R18, R52, -R42, 1 ;  /* 0x3ff000003412742b */ /* 0x000fe2000000082a */
[----:B------:R-:W-:Y:S01]  /*5460*/  @!P4 LOP3.LUT R51, R16, 0x100000, RZ, 0xfc, !PT ;  /* 0x001000001033c812 */ /* 0x000fe200078efcff */
[----:B------:R-:W-:-:S05]  /*5470*/  IMAD.MOV.U32 R16, RZ, RZ, R15 ;  /* 0x000000ffff107224 */ /* 0x000fca00078e000f */
[----:B------:R-:W-:Y:S02]  /*5480*/  @!P4 DFMA R48, R48, 2, -R50 ;  /* 0x400000003030c82b */ /* 0x000fe40000000832 */
[----:B------:R-:W-:Y:S01]  /*5490*/  DFMA R52, R52, R18, R52 ;  /* 0x000000123434722b */ /* 0x000fe20000000034 */
[----:B------:R-:W-:-:S07]  /*54a0*/  VIADD R19, R17, 0xffffffff ;  /* 0xffffffff11137836 */ /* 0x000fce0000000000 */
[----:B------:R-:W-:Y:S01]  /*54b0*/  @!P4 LOP3.LUT R16, R49, 0x7ff00000, RZ, 0xc0, !PT ;  /* 0x7ff000003110c812 */ /* 0x000fe200078ec0ff */
[----:B------:R-:W-:-:S04]  /*54c0*/  DMUL R50, R52, R48 ;  /* 0x0000003034327228 */ /* 0x000fc80000000000 */
[----:B------:R-:W-:-:S04]  /*54d0*/  VIADD R18, R16, 0xffffffff ;  /* 0xffffffff10127836 */ /* 0x000fc80000000000 */
[----:B------:R-:W-:Y:S01]  /*54e0*/  DFMA R54, R50, -R42, R48 ;  /* 0x8000002a3236722b */ /* 0x000fe20000000030 */
[----:B------:R-:W-:-:S04]  /*54f0*/  ISETP.GT.U32.AND P0, PT, R18, 0x7feffffe, PT ;  /* 0x7feffffe1200780c */ /* 0x000fc80003f04070 */
[----:B------:R-:W-:-:S03]  /*5500*/  ISETP.GT.U32.OR P0, PT, R19, 0x7feffffe, P0 ;  /* 0x7feffffe1300780c */ /* 0x000fc60000704470 */
[----:B------:R-:W-:-:S10]  /*5510*/  DFMA R18, R52, R54, R50 ;  /* 0x000000363412722b */ /* 0x000fd40000000032 */
[----:B------:R-:W-:Y:S05]  /*5520*/  @P0 BRA `(.L_x_79) ;  /* 0x0000000000700947 */ /* 0x000fea0003800000 */
[----:B------:R-:W-:-:S04]  /*5530*/  LOP3.LUT R16, R45, 0x7ff00000, RZ, 0xc0, !PT ;  /* 0x7ff000002d107812 */ /* 0x000fc800078ec0ff */
[CC--:B------:R-:W-:Y:S02]  /*5540*/  VIADDMNMX R17, R15.reuse, -R16.reuse, 0xb9600000, !PT ;  /* 0xb96000000f117446 */ /* 0x0c0fe40007800910 */
[----:B------:R-:W-:Y:S01]  /*5550*/  ISETP.GE.U32.AND P0, PT, R15, R16, PT ;  /* 0x000000100f00720c */ /* 0x000fe20003f06070 */
[----:B------:R-:W-:Y:S01]  /*5560*/  IMAD.MOV.U32 R16, RZ, RZ, RZ ;  /* 0x000000ffff107224 */ /* 0x000fe200078e00ff */
[----:B------:R-:W-:Y:S02]  /*5570*/  VIMNMX R17, PT, PT, R17, 0x46a00000, PT ;  /* 0x46a0000011117848 */ /* 0x000fe40003fe0100 */
[----:B------:R-:W-:-:S05]  /*5580*/  SEL R14, R14, 0x63400000, !P0 ;  /* 0x634000000e0e7807 */ /* 0x000fca0004000000 */
[----:B------:R-:W-:-:S04]  /*5590*/  IMAD.IADD R14, R17, 0x1, -R14 ;  /* 0x00000001110e7824 */ /* 0x000fc800078e0a0e */
[----:B------:R-:W-:-:S06]  /*55a0*/  VIADD R17, R14, 0x7fe00000 ;  /* 0x7fe000000e117836 */ /* 0x000fcc0000000000 */
[----:B------:R-:W-:-:S10]  /*55b0*/  DMUL R50, R18, R16 ;  /* 0x0000001012327228 */ /* 0x000fd40000000000 */
[----:B------:R-:W-:-:S13]  /*55c0*/  FSETP.GTU.AND P0, PT, |R51|, 1.469367938527859385e-39, PT ;  /* 0x001000003300780b */ /* 0x000fda0003f0c200 */
[----:B------:R-:W-:Y:S05]  /*55d0*/  @P0 BRA `(.L_x_80) ;  /* 0x0000000000a00947 */ /* 0x000fea0003800000 */
[----:B------:R-:W-:-:S06]  /*55e0*/  DFMA R42, R18, -R42, R48 ;  /* 0x8000002a122a722b */ /* 0x000fcc0000000030 */
[----:B------:R-:W-:-:S04]  /*55f0*/  IMAD.MOV.U32 R42, RZ, RZ, RZ ;  /* 0x000000ffff2a7224 */ /* 0x000fc800078e00ff */
[C---:B------:R-:W-:Y:S02]  /*5600*/  FSETP.NEU.AND P0, PT, R43.reuse, RZ, PT ;  /* 0x000000ff2b00720b */ /* 0x040fe40003f0d000 */
[----:B------:R-:W-:-:S04]  /*5610*/  LOP3.LUT R44, R43, 0x80000000, R45, 0x48, !PT ;  /* 0x800000002b2c7812 */ /* 0x000fc800078e482d */
[----:B------:R-:W-:-:S07]  /*5620*/  LOP3.LUT R43, R44, R17, RZ, 0xfc, !PT ;  /* 0x000000112c2b7212 */ /* 0x000fce00078efcff */
[----:B------:R-:W-:Y:S05]  /*5630*/  @!P0 BRA `(.L_x_80) ;  /* 0x0000000000888947 */ /* 0x000fea0003800000 */
[----:B------:R-:W-:Y:S01]  /*5640*/  IMAD.MOV R17, RZ, RZ, -R14 ;  /* 0x000000ffff117224 */ /* 0x000fe200078e0a0e */
[----:B------:R-:W-:Y:S01]  /*5650*/  IADD3 R14, PT, PT, -R14, -0x43300000, RZ ;  /* 0xbcd000000e0e7810 */ /* 0x000fe20007ffe1ff */
[----:B------:R-:W-:-:S06]  /*5660*/  IMAD.MOV.U32 R16, RZ, RZ, RZ ;  /* 0x000000ffff107224 */ /* 0x000fcc00078e00ff */
[----:B------:R-:W-:Y:S02]  /*5670*/  DFMA R16, R50, -R16, R18 ;  /* 0x800000103210722b */ /* 0x000fe40000000012 */
[----:B------:R-:W-:-:S08]  /*5680*/  DMUL.RP R18, R18, R42 ;  /* 0x0000002a12127228 */ /* 0x000fd00000008000 */
[----:B------:R-:W-:Y:S02]  /*5690*/  FSETP.NEU.AND P0, PT, |R17|, R14, PT ;  /* 0x0000000e1100720b */ /* 0x000fe40003f0d200 */
[----:B------:R-:W-:Y:S02]  /*56a0*/  LOP3.LUT R44, R19, R44, RZ, 0x3c, !PT ;  /* 0x0000002c132c7212 */ /* 0x000fe400078e3cff */
[----:B------:R-:W-:Y:S02]  /*56b0*/  FSEL R14, R18, R50, !P0 ;  /* 0x00000032120e7208 */ /* 0x000fe40004000000 */
[----:B------:R-:W-:-:S03]  /*56c0*/  FSEL R51, R44, R51, !P0 ;  /* 0x000000332c337208 */ /* 0x000fc60004000000 */
[----:B------:R-:W-:Y:S01]  /*56d0*/  IMAD.MOV.U32 R50, RZ, RZ, R14 ;  /* 0x000000ffff327224 */ /* 0x000fe200078e000e */
[----:B------:R-:W-:Y:S06]  /*56e0*/  BRA `(.L_x_80) ;  /* 0x00000000005c7947 */ /* 0x000fec0003800000 */
.L_x_79:
[----:B------:R-:W-:-:S14]  /*56f0*/  DSETP.NAN.AND P0, PT, R46, R46, PT ;  /* 0x0000002e2e00722a */ /* 0x000fdc0003f08000 */
[----:B------:R-:W-:Y:S05]  /*5700*/  @P0 BRA `(.L_x_81) ;  /* 0x0000000000480947 */ /* 0x000fea0003800000 */
[----:B------:R-:W-:-:S14]  /*5710*/  DSETP.NAN.AND P0, PT, R44, R44, PT ;  /* 0x0000002c2c00722a */ /* 0x000fdc0003f08000 */
[----:B------:R-:W-:Y:S05]  /*5720*/  @P0 BRA `(.L_x_82) ;  /* 0x0000000000300947 */ /* 0x000fea0003800000 */
[----:B------:R-:W-:Y:S01]  /*5730*/  ISETP.NE.AND P0, PT, R16, R17, PT ;  /* 0x000000111000720c */ /* 0x000fe20003f05270 */
[----:B------:R-:W-:Y:S02]  /*5740*/  IMAD.MOV.U32 R50, RZ, RZ, 0x0 ;  /* 0x00000000ff327424 */ /* 0x000fe400078e00ff */
[----:B------:R-:W-:-:S10]  /*5750*/  IMAD.MOV.U32 R51, RZ, RZ, -0x80000 ;  /* 0xfff80000ff337424 */ /* 0x000fd400078e00ff */
[----:B------:R-:W-:Y:S05]  /*5760*/  @!P0 BRA `(.L_x_80) ;  /* 0x00000000003c8947 */ /* 0x000fea0003800000 */
[----:B------:R-:W-:Y:S02]  /*5770*/  ISETP.NE.AND P0, PT, R16, 0x7ff00000, PT ;  /* 0x7ff000001000780c */ /* 0x000fe40003f05270 */
[----:B------:R-:W-:Y:S02]  /*5780*/  LOP3.LUT R51, R47, 0x80000000, R45, 0x48, !PT ;  /* 0x800000002f337812 */ /* 0x000fe400078e482d */
[----:B------:R-:W-:-:S13]  /*5790*/  ISETP.EQ.OR P0, PT, R17, RZ, !P0 ;  /* 0x000000ff1100720c */ /* 0x000fda0004702670 */
[----:B------:R-:W-:Y:S01]  /*57a0*/  @P0 LOP3.LUT R14, R51, 0x7ff00000, RZ, 0xfc, !PT ;  /* 0x7ff00000330e0812 */ /* 0x000fe200078efcff */
[----:B------:R-:W-:Y:S01]  /*57b0*/  @!P0 IMAD.MOV.U32 R50, RZ, RZ, RZ ;  /* 0x000000ffff328224 */ /* 0x000fe200078e00ff */
[----:B------:R-:W-:-:S03]  /*57c0*/  @P0 MOV R50, RZ ;  /* 0x000000ff00320202 */ /* 0x000fc60000000f00 */
[----:B------:R-:W-:Y:S01]  /*57d0*/  @P0 IMAD.MOV.U32 R51, RZ, RZ, R14 ;  /* 0x000000ffff330224 */ /* 0x000fe200078e000e */
[----:B------:R-:W-:Y:S06]  /*57e0*/  BRA `(.L_x_80) ;  /* 0x00000000001c7947 */ /* 0x000fec0003800000 */
.L_x_82:
[----:B------:R-:W-:Y:S01]  /*57f0*/  LOP3.LUT R15, R45, 0x80000, RZ, 0xfc, !PT ;  /* 0x000800002d0f7812 */ /* 0x000fe200078efcff */
[----:B------:R-:W-:-:S04]  /*5800*/  IMAD.MOV.U32 R50, RZ, RZ, R44 ;  /* 0x000000ffff327224 */ /* 0x000fc800078e002c */
[----:B------:R-:W-:Y:S01]  /*5810*/  IMAD.MOV.U32 R51, RZ, RZ, R15 ;  /* 0x000000ffff337224 */ /* 0x000fe200078e000f */
[----:B------:R-:W-:Y:S06]  /*5820*/  BRA `(.L_x_80) ;  /* 0x00000000000c7947 */ /* 0x000fec0003800000 */
.L_x_81:
[----:B------:R-:W-:Y:S01]  /*5830*/  LOP3.LUT R15, R47, 0x80000, RZ, 0xfc, !PT ;  /* 0x000800002f0f7812 */ /* 0x000fe200078efcff */
[----:B------:R-:W-:-:S04]  /*5840*/  IMAD.MOV.U32 R50, RZ, RZ, R46 ;  /* 0x000000ffff327224 */ /* 0x000fc800078e002e */
[----:B------:R-:W-:-:S07]  /*5850*/  IMAD.MOV.U32 R51, RZ, RZ, R15 ;  /* 0x000000ffff337224 */ /* 0x000fce00078e000f */
.L_x_80:
[----:B------:R-:W-:Y:S05]  /*5860*/  BSYNC.RECONVERGENT B2 ;  /* 0x0000000000027941 */ /* 0x000fea0003800200 */
.L_x_78:
[----:B------:R-:W-:Y:S02]  /*5870*/  IMAD.MOV.U32 R16, RZ, RZ, R0 ;  /* 0x000000ffff107224 */ /* 0x000fe400078e0000 */
[----:B------:R-:W-:Y:S02]  /*5880*/  IMAD.MOV.U32 R17, RZ, RZ, 0x0 ;  /* 0x00000000ff117424 */ /* 0x000fe400078e00ff */
[----:B------:R-:W-:Y:S02]  /*5890*/  IMAD.MOV.U32 R14, RZ, RZ, R50 ;  /* 0x000000ffff0e7224 */ /* 0x000fe400078e0032 */
[----:B------:R-:W-:Y:S01]  /*58a0*/  IMAD.MOV.U32 R15, RZ, RZ, R51 ;  /* 0x000000ffff0f7224 */ /* 0x000fe200078e0033 */
[----:B------:R-:W-:Y:S06]  /*58b0*/  RET.REL.NODEC R16 `(_Z6updatePdiPiiPA3_diiS_dddi) ;  /* 0xffffffa410d07950 */ /* 0x000fec0003c3ffff */
        .weak           $__internal_2_$__cuda_sm20_dsqrt_rn_f64_mediumpath_v1
        .type           $__internal_2_$__cuda_sm20_dsqrt_rn_f64_mediumpath_v1,@function
        .size           $__internal_2_$__cuda_sm20_dsqrt_rn_f64_mediumpath_v1,($_Z6updatePdiPiiPA3_diiS_dddi$__internal_trig_reduction_slowpathd - $__internal_2_$__cuda_sm20_dsqrt_rn_f64_mediumpath_v1)
$__internal_2_$__cuda_sm20_dsqrt_rn_f64_mediumpath_v1:
[----:B------:R-:W-:Y:S01]  /*58c0*/  ISETP.GE.U32.AND P0, PT, R0, -0x3400000, PT ;  /* 0xfcc000000000780c */ /* 0x000fe20003f06070 */
[----:B------:R-:W-:-:S12]  /*58d0*/  BSSY.RECONVERGENT B3, `(.L_x_83) ;  /* 0x0000023000037945 */ /* 0x000fd80003800200 */
[----:B------:R-:W-:Y:S05]  /*58e0*/  @!P0 BRA `(.L_x_84) ;  /* 0x0000000000208947 */ /* 0x000fea0003800000 */
[----:B------:R-:W-:-:S10]  /*58f0*/  DFMA.RM R18, R40, R16, R18 ;  /* 0x000000102812722b */ /* 0x000fd40000004012 */
[----:B------:R-:W-:-:S05]  /*5900*/  IADD3 R16, P0, PT, R18, 0x1, RZ ;  /* 0x0000000112107810 */ /* 0x000fca0007f1e0ff */
[----:B------:R-:W-:-:S06]  /*5910*/  IMAD.X R17, RZ, RZ, R19, P0 ;  /* 0x000000ffff117224 */ /* 0x000fcc00000e0613 */
[----:B------:R-:W-:-:S08]  /*5920*/  DFMA.RP R14, -R18, R16, R14 ;  /* 0x00000010120e722b */ /* 0x000fd0000000810e */
[----:B------:R-:W-:-:S06]  /*5930*/  DSETP.GT.AND P0, PT, R14, RZ, PT ;  /* 0x000000ff0e00722a */ /* 0x000fcc0003f04000 */
[----:B------:R-:W-:Y:S02]  /*5940*/  FSEL R16, R16, R18, P0 ;  /* 0x0000001210107208 */ /* 0x000fe40000000000 */
[----:B------:R-:W-:Y:S01]  /*5950*/  FSEL R17, R17, R19, P0 ;  /* 0x0000001311117208 */ /* 0x000fe20000000000 */
[----:B------:R-:W-:Y:S06]  /*5960*/  BRA `(.L_x_85) ;  /* 0x0000000000647947 */ /* 0x000fec0003800000 */
.L_x_84:
[----:B------:R-:W-:-:S14]  /*5970*/  DSETP.NE.AND P0, PT, R14, RZ, PT ;  /* 0x000000ff0e00722a */ /* 0x000fdc0003f05000 */
[----:B------:R-:W-:Y:S05]  /*5980*/  @!P0 BRA `(.L_x_86) ;  /* 0x0000000000588947 */ /* 0x000fea0003800000 */
[----:B------:R-:W-:-:S13]  /*5990*/  ISETP.GE.AND P0, PT, R15, RZ, PT ;  /* 0x000000ff0f00720c */ /* 0x000fda0003f06270 */
[----:B------:R-:W-:Y:S02]  /*59a0*/  @!P0 IMAD.MOV.U32 R16, RZ, RZ, 0x0 ;  /* 0x00000000ff108424 */ /* 0x000fe400078e00ff */
[----:B------:R-:W-:Y:S01]  /*59b0*/  @!P0 IMAD.MOV.U32 R17, RZ, RZ, -0x80000 ;  /* 0xfff80000ff118424 */ /* 0x000fe200078e00ff */
[----:B------:R-:W-:Y:S06]  /*59c0*/  @!P0 BRA `(.L_x_85) ;  /* 0x00000000004c8947 */ /* 0x000fec0003800000 */
[----:B------:R-:W-:-:S13]  /*59d0*/  ISETP.GT.AND P0, PT, R15, 0x7fefffff, PT ;  /* 0x7fefffff0f00780c */ /* 0x000fda0003f04270 */
[----:B------:R-:W-:Y:S05]  /*59e0*/  @P0 BRA `(.L_x_86) ;  /* 0x0000000000400947 */ /* 0x000fea0003800000 */
[----:B------:R-:W-:Y:S01]  /*59f0*/  DMUL R40, R14, 8.11296384146066816958e+31 ;  /* 0x469000000e287828 */ /* 0x000fe20000000000 */
[----:B------:R-:W-:Y:S02]  /*5a00*/  IMAD.MOV.U32 R18, RZ, RZ, RZ ;  /* 0x000000ffff127224 */ /* 0x000fe400078e00ff */
[----:B------:R-:W-:Y:S02]  /*5a10*/  IMAD.MOV.U32 R14, RZ, RZ, 0x0 ;  /* 0x00000000ff0e7424 */ /* 0x000fe400078e00ff */
[----:B------:R-:W-:Y:S01]  /*5a20*/  IMAD.MOV.U32 R15, RZ, RZ, 0x3fd80000 ;  /* 0x3fd80000ff0f7424 */ /* 0x000fe200078e00ff */
[----:B------:R-:W0:Y:S02]  /*5a30*/  MUFU.RSQ64H R19, R41 ;  /* 0x0000002900137308 */ /* 0x000e240000001c00 */
[----:B0-----:R-:W-:-:S08]  /*5a40*/  DMUL R16, R18, R18 ;  /* 0x0000001212107228 */ /* 0x001fd00000000000 */
[----:B------:R-:W-:-:S08]  /*5a50*/  DFMA R16, R40, -R16, 1 ;  /* 0x3ff000002810742b */ /* 0x000fd00000000810 */
[----:B------:R-:W-:Y:S02]  /*5a60*/  DFMA R14, R16, R14, 0.5 ;  /* 0x3fe00000100e742b */ /* 0x000fe4000000000e */
[----:B------:R-:W-:-:S08]  /*5a70*/  DMUL R16, R18, R16 ;  /* 0x0000001012107228 */ /* 0x000fd00000000000 */
[----:B------:R-:W-:-:S08]  /*5a80*/  DFMA R16, R14, R16, R18 ;  /* 0x000000100e10722b */ /* 0x000fd00000000012 */
[----:B------:R-:W-:Y:S02]  /*5a90*/  DMUL R14, R40, R16 ;  /* 0x00000010280e7228 */ /* 0x000fe40000000000 */
[----:B------:R-:W-:-:S06]  /*5aa0*/  VIADD R17, R17, 0xfff00000 ;  /* 0xfff0000011117836 */ /* 0x000fcc0000000000 */
[----:B------:R-:W-:-:S08]  /*5ab0*/  DFMA R18, R14, -R14, R40 ;  /* 0x8000000e0e12722b */ /* 0x000fd00000000028 */
[----:B------:R-:W-:-:S10]  /*5ac0*/  DFMA R16, R16, R18, R14 ;  /* 0x000000121010722b */ /* 0x000fd4000000000e */
[----:B------:R-:W-:Y:S01]  /*5ad0*/  VIADD R17, R17, 0xfcb00000 ;  /* 0xfcb0000011117836 */ /* 0x000fe20000000000 */
[----:B------:R-:W-:Y:S06]  /*5ae0*/  BRA `(.L_x_85) ;  /* 0x0000000000047947 */ /* 0x000fec0003800000 */
.L_x_86:
[----:B------:R-:W-:-:S11]  /*5af0*/  DADD R16, R14, R14 ;  /* 0x000000000e107229 */ /* 0x000fd6000000000e */
.L_x_85:
[----:B------:R-:W-:Y:S05]  /*5b00*/  BSYNC.RECONVERGENT B3 ;  /* 0x0000000000037941 */ /* 0x000fea0003800200 */
.L_x_83:
[----:B------:R-:W-:Y:S02]  /*5b10*/  IMAD.MOV.U32 R43, RZ, RZ, 0x0 ;  /* 0x00000000ff2b7424 */ /* 0x000fe400078e00ff */
[----:B------:R-:W-:Y:S02]  /*5b20*/  IMAD.MOV.U32 R14, RZ, RZ, R16 ;  /* 0x000000ffff0e7224 */ /* 0x000fe400078e0010 */
[----:B------:R-:W-:Y:S01]  /*5b30*/  IMAD.MOV.U32 R15, RZ, RZ, R17 ;  /* 0x000000ffff0f7224 */ /* 0x000fe200078e0011 */
[----:B------:R-:W-:Y:S06]  /*5b40*/  RET.REL.NODEC R42 `(_Z6updatePdiPiiPA3_diiS_dddi) ;  /* 0xffffffa42a2c7950 */ /* 0x000fec0003c3ffff */
        .type           $_Z6updatePdiPiiPA3_diiS_dddi$__internal_trig_reduction_slowpathd,@function
        .size           $_Z6updatePdiPiiPA3_diiS_dddi$__internal_trig_reduction_slowpathd,(.L_x_98 - $_Z6updatePdiPiiPA3_diiS_dddi$__internal_trig_reduction_slowpathd)
$_Z6updatePdiPiiPA3_diiS_dddi$__internal_trig_reduction_slowpathd:
[----:B------:R-:W-:Y:S01]  /*5b50*/  SHF.R.U32.HI R0, RZ, 0x14, R26 ;  /* 0x00000014ff007819 */ /* 0x000fe2000001161a */
[----:B------:R-:W-:Y:S02]  /*5b60*/  IMAD.MOV.U32 R19, RZ, RZ, R6 ;  /* 0x000000ffff137224 */ /* 0x000fe400078e0006 */
[----:B------:R-:W-:Y:S01]  /*5b70*/  IMAD.MOV.U32 R14, RZ, RZ, RZ ;  /* 0x000000ffff0e7224 */ /* 0x000fe200078e00ff */
[----:B------:R-:W-:-:S04]  /*5b80*/  LOP3.LUT R7, R0, 0x7ff, RZ, 0xc0, !PT ;  /* 0x000007ff00077812 */ /* 0x000fc800078ec0ff */
[----:B------:R-:W-:-:S13]  /*5b90*/  ISETP.NE.AND P0, PT, R7, 0x7ff, PT ;  /* 0x000007ff0700780c */ /* 0x000fda0003f05270 */
[----:B------:R-:W-:Y:S05]  /*5ba0*/  @!P0 BRA `(.L_x_87) ;  /* 0x0000000800488947 */ /* 0x000fea0003800000 */
[----:B------:R-:W-:Y:S01]  /*5bb0*/  VIADD R6, R7, 0xfffffc00 ;  /* 0xfffffc0007067836 */ /* 0x000fe20000000000 */
[----:B------:R-:W-:Y:S01]  /*5bc0*/  BSSY.RECONVERGENT B4, `(.L_x_88) ;  /* 0x000002f000047945 */ /* 0x000fe20003800200 */
[----:B------:R-:W-:-:S03]  /*5bd0*/  CS2R R34, SRZ ;  /* 0x0000000000227805 */ /* 0x000fc6000001ff00 */
[----:B------:R-:W-:Y:S02]  /*5be0*/  SHF.R.U32.HI R16, RZ, 0x6, R6 ;  /* 0x00000006ff107819 */ /* 0x000fe40000011606 */
[----:B------:R-:W-:Y:S02]  /*5bf0*/  ISETP.GE.U32.AND P0, PT, R6, 0x80, PT ;  /* 0x000000800600780c */ /* 0x000fe40003f06070 */
[C---:B------:R-:W-:Y:S02]  /*5c00*/  IADD3 R17, PT, PT, -R16.reuse, 0x13, RZ ;  /* 0x0000001310117810 */ /* 0x040fe40007ffe1ff */
[----:B------:R-:W-:Y:S02]  /*5c10*/  IADD3 R27, PT, PT, -R16, 0xf, RZ ;  /* 0x0000000f101b7810 */ /* 0x000fe40007ffe1ff */
[----:B------:R-:W-:-:S04]  /*5c20*/  SEL R17, R17, 0x12, P0 ;  /* 0x0000001211117807 */ /* 0x000fc80000000000 */
[----:B------:R-:W-:-:S13]  /*5c30*/  ISETP.GE.AND P0, PT, R27, R17, PT ;  /* 0x000000111b00720c */ /* 0x000fda0003f06270 */
[----:B------:R-:W-:Y:S05]  /*5c40*/  @P0 BRA `(.L_x_89) ;  /* 0x0000000000980947 */ /* 0x000fea0003800000 */
[----:B------:R-:W0:Y:S01]  /*5c50*/  LDC.64 R14, c[0x0][0x358] ;  /* 0x0000d600ff0e7b82 */ /* 0x000e220000000a00 */
[C---:B------:R-:W-:Y:S01]  /*5c60*/  SHF.L.U64.HI R25, R19.reuse, 0xb, R26 ;  /* 0x0000000b13197819 */ /* 0x040fe2000001021a */
[----:B------:R-:W-:Y:S01]  /*5c70*/  BSSY.RECONVERGENT B5, `(.L_x_90) ;  /* 0x0000022000057945 */ /* 0x000fe20003800200 */
[----:B------:R-:W-:Y:S01]  /*5c80*/  IMAD.SHL.U32 R19, R19, 0x800, RZ ;  /* 0x0000080013137824 */ /* 0x000fe200078e00ff */
[----:B------:R-:W-:Y:S01]  /*5c90*/  IADD3 R18, PT, PT, RZ, -R16, -R17 ;  /* 0x80000010ff127210 */ /* 0x000fe20007ffe811 */
[----:B------:R-:W-:Y:S01]  /*5ca0*/  IMAD.MOV.U32 R28, RZ, RZ, RZ ;  /* 0x000000ffff1c7224 */ /* 0x000fe200078e00ff */
[----:B------:R-:W-:Y:S02]  /*5cb0*/  CS2R R34, SRZ ;  /* 0x0000000000227805 */ /* 0x000fe4000001ff00 */
[----:B------:R-:W-:-:S07]  /*5cc0*/  LOP3.LUT R25, R25, 0x80000000, RZ, 0xfc, !PT ;  /* 0x8000000019197812 */ /* 0x000fce00078efcff */
.L_x_91:
[----:B------:R-:W1:Y:S01]  /*5cd0*/  LDC.64 R6, c[0x4][RZ] ;  /* 0x01000000ff067b82 */ /* 0x000e620000000a00 */
[----:B0-----:R-:W-:Y:S02]  /*5ce0*/  R2UR UR10, R14 ;  /* 0x000000000e0a72ca */ /* 0x001fe400000e0000 */
[----:B------:R-:W-:Y:S01]  /*5cf0*/  R2UR UR11, R15 ;  /* 0x000000000f0b72ca */ /* 0x000fe200000e0000 */
[----:B-1----:R-:W-:-:S12]  /*5d00*/  IMAD.WIDE R6, R27, 0x8, R6 ;  /* 0x000000081b067825 */ /* 0x002fd800078e0206 */
[----:B------:R-:W2:Y:S01]  /*5d10*/  LDG.E.64.CONSTANT R6, desc[UR10][R6.64] ;  /* 0x0000000a06067981 */ /* 0x000ea2000c1e9b00 */
[----:B------:R-:W-:Y:S01]  /*5d20*/  IADD3 R18, PT, PT, R18, 0x1, RZ ;  /* 0x0000000112127810 */ /* 0x000fe20007ffe0ff */
[----:B------:R-:W-:Y:S02]  /*5d30*/  VIADD R27, R27, 0x1 ;  /* 0x000000011b1b7836 */ /* 0x000fe40000000000 */
[----:B--2---:R-:W-:-:S04]  /*5d40*/  IMAD.WIDE.U32 R34, P3, R6, R19, R34 ;  /* 0x0000001306227225 */ /* 0x004fc80007860022 */
[----:B------:R-:W-:Y:S02]  /*5d50*/  IMAD R29, R6, R25, RZ ;  /* 0x00000019061d7224 */ /* 0x000fe400078e02ff */
[CC--:B------:R-:W-:Y:S02]  /*5d60*/  IMAD R36, R7.reuse, R19.reuse, RZ ;  /* 0x0000001307247224 */ /* 0x0c0fe400078e02ff */
[----:B------:R-:W-:Y:S01]  /*5d70*/  IMAD.HI.U32 R37, R7, R19, RZ ;  /* 0x0000001307257227 */ /* 0x000fe200078e00ff */
[----:B------:R-:W-:-:S03]  /*5d80*/  IADD3 R35, P0, PT, R29, R35, RZ ;  /* 0x000000231d237210 */ /* 0x000fc60007f1e0ff */
[----:B------:R-:W-:Y:S01]  /*5d90*/  IMAD R29, R28, 0x8, R1 ;  /* 0x000000081c1d7824 */ /* 0x000fe200078e0201 */
[----:B------:R-:W-:Y:S01]  /*5da0*/  IADD3 R35, P1, PT, R36, R35, RZ ;  /* 0x0000002324237210 */ /* 0x000fe20007f3e0ff */
[----:B------:R-:W-:-:S04]  /*5db0*/  IMAD.HI.U32 R36, R6, R25, RZ ;  /* 0x0000001906247227 */ /* 0x000fc800078e00ff */
[----:B------:R-:W-:Y:S01]  /*5dc0*/  IMAD.X R6, RZ, RZ, R36, P3 ;  /* 0x000000ffff067224 */ /* 0x000fe200018e0624 */
[----:B------:R0:W-:Y:S01]  /*5dd0*/  STL.64 [R29], R34 ;  /* 0x000000221d007387 */ /* 0x0001e20000100a00 */
[----:B------:R-:W-:-:S03]  /*5de0*/  IMAD.HI.U32 R36, R7, R25, RZ ;  /* 0x0000001907247227 */ /* 0x000fc600078e00ff */
[----:B------:R-:W-:Y:S01]  /*5df0*/  IADD3.X R6, P0, PT, R37, R6, RZ, P0, !PT ;  /* 0x0000000625067210 */ /* 0x000fe2000071e4ff */
[----:B------:R-:W-:Y:S02]  /*5e00*/  IMAD R7, R7, R25, RZ ;  /* 0x0000001907077224 */ /* 0x000fe400078e02ff */
[----:B------:R-:W-:-:S03]  /*5e10*/  VIADD R28, R28, 0x1 ;  /* 0x000000011c1c7836 */ /* 0x000fc60000000000 */
[----:B------:R-:W-:Y:S01]  /*5e20*/  IADD3.X R7, P1, PT, R7, R6, RZ, P1, !PT ;  /* 0x0000000607077210 */ /* 0x000fe20000f3e4ff */
[----:B------:R-:W-:Y:S01]  /*5e30*/  IMAD.X R6, RZ, RZ, R36, P0 ;  /* 0x000000ffff067224 */ /* 0x000fe200000e0624 */
[----:B------:R-:W-:-:S03]  /*5e40*/  ISETP.NE.AND P0, PT, R18, -0xf, PT ;  /* 0xfffffff11200780c */ /* 0x000fc60003f05270 */
[----:B------:R-:W-:Y:S02]  /*5e50*/  IMAD.X R6, RZ, RZ, R6, P1 ;  /* 0x000000ffff067224 */ /* 0x000fe400008e0606 */
[----:B0-----:R-:W-:Y:S02]  /*5e60*/  IMAD.MOV.U32 R34, RZ, RZ, R7 ;  /* 0x000000ffff227224 */ /* 0x001fe400078e0007 */
[----:B------:R-:W-:-:S06]  /*5e70*/  IMAD.MOV.U32 R35, RZ, RZ, R6 ;  /* 0x000000ffff237224 */ /* 0x000fcc00078e0006 */
[----:B------:R-:W-:Y:S05]  /*5e80*/  @P0 BRA `(.L_x_91) ;  /* 0xfffffffc00900947 */ /* 0x000fea000383ffff */
[----:B------:R-:W-:Y:S05]  /*5e90*/  BSYNC.RECONVERGENT B5 ;  /* 0x0000000000057941 */ /* 0x000fea0003800200 */
.L_x_90:
[----:B------:R-:W-:-:S07]  /*5ea0*/  IMAD.MOV.U32 R27, RZ, RZ, R17 ;  /* 0x000000ffff1b7224 */ /* 0x000fce00078e0011 */
.L_x_89:
[----:B------:R-:W-:Y:S05]  /*5eb0*/  BSYNC.RECONVERGENT B4 ;  /* 0x0000000000047941 */ /* 0x000fea0003800200 */
.L_x_88:
[----:B------:R-:W-:Y:S01]  /*5ec0*/  LOP3.LUT P0, R39, R0, 0x3f, RZ, 0xc0, !PT ;  /* 0x0000003f00277812 */ /* 0x000fe2000780c0ff */
[----:B------:R-:W-:-:S04]  /*5ed0*/  IMAD.IADD R0, R16, 0x1, R27 ;  /* 0x0000000110007824 */ /* 0x000fc800078e021b */
[----:B------:R-:W-:-:S05]  /*5ee0*/  IMAD.U32 R37, R0, 0x8, R1 ;  /* 0x0000000800257824 */ /* 0x000fca00078e0001 */
[----:B------:R0:W-:Y:S04]  /*5ef0*/  STL.64 [R37+-0x78], R34 ;  /* 0xffff882225007387 */ /* 0x0001e80000100a00 */
[----:B------:R-:W2:Y:S04]  /*5f00*/  @P0 LDL.64 R18, [R1+0x8] ;  /* 0x0000080001120983 */ /* 0x000ea80000100a00 */
[----:B------:R-:W3:Y:S04]  /*5f10*/  LDL.64 R6, [R1+0x10] ;  /* 0x0000100001067983 */ /* 0x000ee80000100a00 */
[----:B------:R-:W4:Y:S01]  /*5f20*/  LDL.64 R14, [R1+0x18] ;  /* 0x00001800010e7983 */ /* 0x000f220000100a00 */
[----:B------:R-:W-:Y:S01]  /*5f30*/  @P0 LOP3.LUT R0, R39, 0x3f, RZ, 0x3c, !PT ;  /* 0x0000003f27000812 */ /* 0x000fe200078e3cff */
[----:B------:R-:W-:Y:S01]  /*5f40*/  BSSY.RECONVERGENT B4, `(.L_x_92) ;  /* 0x0000034000047945 */ /* 0x000fe20003800200 */
[----:B--2---:R-:W-:-:S02]  /*5f50*/  @P0 SHF.R.U64 R17, R18, 0x1, R19 ;  /* 0x0000000112110819 */ /* 0x004fc40000001213 */
[----:B------:R-:W-:Y:S02]  /*5f60*/  @P0 SHF.R.U32.HI R19, RZ, 0x1, R19 ;  /* 0x00000001ff130819 */ /* 0x000fe40000011613 */
[CC--:B---3--:R-:W-:Y:S02]  /*5f70*/  @P0 SHF.L.U32 R25, R6.reuse, R39.reuse, RZ ;  /* 0x0000002706190219 */ /* 0x0c8fe400000006ff */
[----:B------:R-:W-:Y:S02]  /*5f80*/  @P0 SHF.R.U64 R16, R17, R0, R19 ;  /* 0x0000000011100219 */ /* 0x000fe40000001213 */
[--C-:B------:R-:W-:Y:S02]  /*5f90*/  @P0 SHF.R.U32.HI R29, RZ, 0x1, R7.reuse ;  /* 0x00000001ff1d0819 */ /* 0x100fe40000011607 */
[C-C-:B------:R-:W-:Y:S02]  /*5fa0*/  @P0 SHF.R.U64 R27, R6.reuse, 0x1, R7.reuse ;  /* 0x00000001061b0819 */ /* 0x140fe40000001207 */
[----:B------:R-:W-:-:S02]  /*5fb0*/  @P0 SHF.L.U64.HI R18, R6, R39, R7 ;  /* 0x0000002706120219 */ /* 0x000fc40000010207 */
[----:B------:R-:W-:Y:S02]  /*5fc0*/  @P0 SHF.R.U32.HI R17, RZ, R0, R19 ;  /* 0x00000000ff110219 */ /* 0x000fe40000011613 */
[----:B------:R-:W-:Y:S02]  /*5fd0*/  @P0 LOP3.LUT R6, R25, R16, RZ, 0xfc, !PT ;  /* 0x0000001019060212 */ /* 0x000fe400078efcff */
[----:B----4-:R-:W-:Y:S02]  /*5fe0*/  @P0 SHF.L.U32 R19, R14, R39, RZ ;  /* 0x000000270e130219 */ /* 0x010fe400000006ff */
[----:B------:R-:W-:Y:S02]  /*5ff0*/  @P0 SHF.R.U64 R28, R27, R0, R29 ;  /* 0x000000001b1c0219 */ /* 0x000fe4000000121d */
[----:B------:R-:W-:Y:S01]  /*6000*/  @P0 LOP3.LUT R7, R18, R17, RZ, 0xfc, !PT ;  /* 0x0000001112070212 */ /* 0x000fe200078efcff */
[----:B------:R-:W-:Y:S01]  /*6010*/  IMAD.SHL.U32 R18, R6, 0x4, RZ ;  /* 0x0000000406127824 */ /* 0x000fe200078e00ff */
[----:B------:R-:W-:-:S02]  /*6020*/  @P0 SHF.L.U64.HI R17, R14, R39, R15 ;  /* 0x000000270e110219 */ /* 0x000fc4000001020f */
[----:B------:R-:W-:Y:S02]  /*6030*/  @P0 LOP3.LUT R14, R19, R28, RZ, 0xfc, !PT ;  /* 0x0000001c130e0212 */ /* 0x000fe400078efcff */
[----:B------:R-:W-:Y:S02]  /*6040*/  @P0 SHF.R.U32.HI R0, RZ, R0, R29 ;  /* 0x00000000ff000219 */ /* 0x000fe4000001161d */
[----:B------:R-:W-:Y:S02]  /*6050*/  SHF.L.U64.HI R19, R6, 0x2, R7 ;  /* 0x0000000206137819 */ /* 0x000fe40000010207 */
[----:B------:R-:W-:Y:S02]  /*6060*/  @P0 LOP3.LUT R15, R17, R0, RZ, 0xfc, !PT ;  /* 0x00000000110f0212 */ /* 0x000fe400078efcff */
[----:B------:R-:W-:Y:S02]  /*6070*/  SHF.L.W.U32.HI R7, R7, 0x2, R14 ;  /* 0x0000000207077819 */ /* 0x000fe40000010e0e */
[----:B------:R-:W-:-:S02]  /*6080*/  IADD3 RZ, P0, PT, RZ, -R18, RZ ;  /* 0x80000012ffff7210 */ /* 0x000fc40007f1e0ff */
[----:B------:R-:W-:Y:S02]  /*6090*/  LOP3.LUT R0, RZ, R19, RZ, 0x33, !PT ;  /* 0x00000013ff007212 */ /* 0x000fe400078e33ff */
[----:B------:R-:W-:Y:S02]  /*60a0*/  SHF.L.W.U32.HI R14, R14, 0x2, R15 ;  /* 0x000000020e0e7819 */ /* 0x000fe40000010e0f */
[----:B------:R-:W-:Y:S02]  /*60b0*/  LOP3.LUT R16, RZ, R7, RZ, 0x33, !PT ;  /* 0x00000007ff107212 */ /* 0x000fe400078e33ff */
[----:B------:R-:W-:Y:S02]  /*60c0*/  IADD3.X R6, P0, PT, RZ, R0, RZ, P0, !PT ;  /* 0x00000000ff067210 */ /* 0x000fe4000071e4ff */
[----:B------:R-:W-:Y:S02]  /*60d0*/  LOP3.LUT R0, RZ, R14, RZ, 0x33, !PT ;  /* 0x0000000eff007212 */ /* 0x000fe400078e33ff */
[----:B------:R-:W-:-:S02]  /*60e0*/  IADD3.X R16, P1, PT, RZ, R16, RZ, P0, !PT ;  /* 0x00000010ff107210 */ /* 0x000fc4000073e4ff */
[----:B------:R-:W-:-:S03]  /*60f0*/  ISETP.GT.U32.AND P3, PT, R7, -0x1, PT ;  /* 0xffffffff0700780c */ /* 0x000fc60003f64070 */
[----:B------:R-:W-:Y:S01]  /*6100*/  IMAD.X R17, RZ, RZ, R0, P1 ;  /* 0x000000ffff117224 */ /* 0x000fe200008e0600 */
[----:B------:R-:W-:-:S04]  /*6110*/  ISETP.GT.AND.EX P0, PT, R14, -0x1, PT, P3 ;  /* 0xffffffff0e00780c */ /* 0x000fc80003f04330 */
[----:B------:R-:W-:Y:S02]  /*6120*/  SEL R28, R14, R17, P0 ;  /* 0x000000110e1c7207 */ /* 0x000fe40000000000 */
[----:B------:R-:W-:Y:S02]  /*6130*/  SEL R17, R7, R16, P0 ;  /* 0x0000001007117207 */ /* 0x000fe40000000000 */
[----:B------:R-:W-:Y:S02]  /*6140*/  ISETP.NE.U32.AND P1, PT, R28, RZ, PT ;  /* 0x000000ff1c00720c */ /* 0x000fe40003f25070 */
[----:B------:R-:W-:Y:S02]  /*6150*/  SEL R19, R19, R6, P0 ;  /* 0x0000000613137207 */ /* 0x000fe40000000000 */
[----:B------:R-:W-:Y:S01]  /*6160*/  SEL R7, R17, R28, !P1 ;  /* 0x0000001c11077207 */ /* 0x000fe20004800000 */
[----:B------:R-:W-:-:S05]  /*6170*/  @!P0 IMAD.MOV R18, RZ, RZ, -R18 ;  /* 0x000000ffff128224 */ /* 0x000fca00078e0a12 */
[----:B------:R-:W1:Y:S02]  /*6180*/  FLO.U32 R7, R7 ;  /* 0x0000000700077300 */ /* 0x000e6400000e0000 */
[C---:B-1----:R-:W-:Y:S02]  /*6190*/  IADD3 R16, PT, PT, -R7.reuse, 0x1f, RZ ;  /* 0x0000001f07107810 */ /* 0x042fe40007ffe1ff */
[----:B------:R-:W-:-:S03]  /*61a0*/  IADD3 R0, PT, PT, -R7, 0x3f, RZ ;  /* 0x0000003f07007810 */ /* 0x000fc60007ffe1ff */
[----:B------:R-:W-:-:S05]  /*61b0*/  @P1 IMAD.MOV R0, RZ, RZ, R16 ;  /* 0x000000ffff001224 */ /* 0x000fca00078e0210 */
[----:B------:R-:W-:-:S13]  /*61c0*/  ISETP.NE.AND P1, PT, R0, RZ, PT ;  /* 0x000000ff0000720c */ /* 0x000fda0003f25270 */
[----:B0-----:R-:W-:Y:S05]  /*61d0*/  @!P1 BRA `(.L_x_93) ;  /* 0x0000000000289947 */ /* 0x001fea0003800000 */
[----:B------:R-:W-:Y:S02]  /*61e0*/  LOP3.LUT R6, R0, 0x3f, RZ, 0xc0, !PT ;  /* 0x0000003f00067812 */ /* 0x000fe400078ec0ff */
[--C-:B------:R-:W-:Y:S02]  /*61f0*/  SHF.R.U64 R16, R18, 0x1, R19.reuse ;  /* 0x0000000112107819 */ /* 0x100fe40000001213 */
[----:B------:R-:W-:Y:S02]  /*6200*/  SHF.R.U32.HI R18, RZ, 0x1, R19 ;  /* 0x00000001ff127819 */ /* 0x000fe40000011613 */
[----:B------:R-:W-:Y:S02]  /*6210*/  LOP3.LUT R7, R0, 0x3f, RZ, 0xc, !PT ;  /* 0x0000003f00077812 */ /* 0x000fe400078e0cff */
[CC--:B------:R-:W-:Y:S02]  /*6220*/  SHF.L.U64.HI R28, R17.reuse, R6.reuse, R28 ;  /* 0x00000006111c7219 */ /* 0x0c0fe4000001021c */
[----:B------:R-:W-:-:S02]  /*6230*/  SHF.L.U32 R17, R17, R6, RZ ;  /* 0x0000000611117219 */ /* 0x000fc400000006ff */
[-CC-:B------:R-:W-:Y:S02]  /*6240*/  SHF.R.U64 R6, R16, R7.reuse, R18.reuse ;  /* 0x0000000710067219 */ /* 0x180fe40000001212 */
[----:B------:R-:W-:Y:S02]  /*6250*/  SHF.R.U32.HI R7, RZ, R7, R18 ;  /* 0x00000007ff077219 */ /* 0x000fe40000011612 */
[----:B------:R-:W-:Y:S02]  /*6260*/  LOP3.LUT R17, R17, R6, RZ, 0xfc, !PT ;  /* 0x0000000611117212 */ /* 0x000fe400078efcff */
[----:B------:R-:W-:-:S07]  /*6270*/  LOP3.LUT R28, R28, R7, RZ, 0xfc, !PT ;  /* 0x000000071c1c7212 */ /* 0x000fce00078efcff */
.L_x_93:
[----:B------:R-:W-:Y:S05]  /*6280*/  BSYNC.RECONVERGENT B4 ;  /* 0x0000000000047941 */ /* 0x000fea0003800200 */
.L_x_92:
[----:B------:R-:W-:Y:S01]  /*6290*/  IMAD.WIDE.U32 R18, R17, 0x2168c235, RZ ;  /* 0x2168c23511127825 */ /* 0x000fe200078e00ff */
[----:B------:R-:W-:-:S03]  /*62a0*/  SHF.R.U32.HI R15, RZ, 0x1e, R15 ;  /* 0x0000001eff0f7819 */ /* 0x000fc6000001160f */
[----:B------:R-:W-:Y:S01]  /*62b0*/  IMAD.MOV.U32 R6, RZ, RZ, R19 ;  /* 0x000000ffff067224 */ /* 0x000fe200078e0013 */
[----:B------:R-:W-:Y:S01]  /*62c0*/  IADD3 RZ, P1, PT, R18, R18, RZ ;  /* 0x0000001212ff7210 */ /* 0x000fe20007f3e0ff */
[----:B------:R-:W-:Y:S01]  /*62d0*/  IMAD.MOV.U32 R7, RZ, RZ, RZ ;  /* 0x000000ffff077224 */ /* 0x000fe200078e00ff */
[----:B------:R-:W-:Y:S01]  /*62e0*/  LEA.HI R14, R14, R15, RZ, 0x1 ;  /* 0x0000000f0e0e7211 */ /* 0x000fe200078f08ff */
[----:B------:R-:W-:-:S04]  /*62f0*/  IMAD.HI.U32 R16, R28, -0x36f0255e, RZ ;  /* 0xc90fdaa21c107827 */ /* 0x000fc800078e00ff */
[----:B------:R-:W-:-:S04]  /*6300*/  IMAD.WIDE.U32 R6, R17, -0x36f0255e, R6 ;  /* 0xc90fdaa211067825 */ /* 0x000fc800078e0006 */
[C---:B------:R-:W-:Y:S02]  /*6310*/  IMAD R17, R28.reuse, -0x36f0255e, RZ ;  /* 0xc90fdaa21c117824 */ /* 0x040fe400078e02ff */
[----:B------:R-:W-:-:S04]  /*6320*/  IMAD.WIDE.U32 R6, P3, R28, 0x2168c235, R6 ;  /* 0x2168c2351c067825 */ /* 0x000fc80007860006 */
[----:B------:R-:W-:Y:S01]  /*6330*/  IMAD.X R16, RZ, RZ, R16, P3 ;  /* 0x000000ffff107224 */ /* 0x000fe200018e0610 */
[----:B------:R-:W-:Y:S02]  /*6340*/  IADD3 R7, P3, PT, R17, R7, RZ ;  /* 0x0000000711077210 */ /* 0x000fe40007f7e0ff */
[----:B------:R-:W-:Y:S02]  /*6350*/  IADD3.X RZ, P1, PT, R6, R6, RZ, P1, !PT ;  /* 0x0000000606ff7210 */ /* 0x000fe40000f3e4ff */
[C---:B------:R-:W-:Y:S01]  /*6360*/  ISETP.GT.U32.AND P4, PT, R7.reuse, RZ, PT ;  /* 0x000000ff0700720c */ /* 0x040fe20003f84070 */
[----:B------:R-:W-:Y:S01]  /*6370*/  IMAD.X R16, RZ, RZ, R16, P3 ;  /* 0x000000ffff107224 */ /* 0x000fe200018e0610 */
[----:B------:R-:W-:-:S04]  /*6380*/  IADD3.X R6, P3, PT, R7, R7, RZ, P1, !PT ;  /* 0x0000000707067210 */ /* 0x000fc80000f7e4ff */
[C---:B------:R-:W-:Y:S01]  /*6390*/  ISETP.GT.AND.EX P1, PT, R16.reuse, RZ, PT, P4 ;  /* 0x000000ff1000720c */ /* 0x040fe20003f24340 */
[----:B------:R-:W-:-:S03]  /*63a0*/  IMAD.X R17, R16, 0x1, R16, P3 ;  /* 0x0000000110117824 */ /* 0x000fc600018e0610 */
[----:B------:R-:W-:Y:S02]  /*63b0*/  SEL R7, R6, R7, P1 ;  /* 0x0000000706077207 */ /* 0x000fe40000800000 */
[----:B------:R-:W-:Y:S02]  /*63c0*/  SEL R16, R17, R16, P1 ;  /* 0x0000001011107207 */ /* 0x000fe40000800000 */
[----:B------:R-:W-:Y:S02]  /*63d0*/  IADD3 R7, P3, PT, R7, 0x1, RZ ;  /* 0x0000000107077810 */ /* 0x000fe40007f7e0ff */
[----:B------:R-:W-:Y:S02]  /*63e0*/  SEL R17, RZ, 0xffffffff, !P1 ;  /* 0xffffffffff117807 */ /* 0x000fe40004800000 */
[----:B------:R-:W-:Y:S01]  /*63f0*/  LOP3.LUT P1, R6, R26, 0x80000000, RZ, 0xc0, !PT ;  /* 0x800000001a067812 */ /* 0x000fe2000782c0ff */
[----:B------:R-:W-:Y:S02]  /*6400*/  IMAD.X R16, RZ, RZ, R16, P3 ;  /* 0x000000ffff107224 */ /* 0x000fe400018e0610 */
[----:B------:R-:W-:Y:S01]  /*6410*/  IMAD.IADD R17, R17, 0x1, -R0 ;  /* 0x0000000111117824 */ /* 0x000fe200078e0a00 */
[----:B------:R-:W-:-:S02]  /*6420*/  @!P0 LOP3.LUT R6, R6, 0x80000000, RZ, 0x3c, !PT ;  /* 0x8000000006068812 */ /* 0x000fc400078e3cff */
[----:B------:R-:W-:-:S04]  /*6430*/  SHF.R.U64 R7, R7, 0xa, R16 ;  /* 0x0000000a07077819 */ /* 0x000fc80000001210 */
[----:B------:R-:W-:-:S03]  /*6440*/  IADD3 R7, P3, PT, R7, 0x1, RZ ;  /* 0x0000000107077810 */ /* 0x000fc60007f7e0ff */
[----:B------:R-:W-:Y:S01]  /*6450*/  @P1 IMAD.MOV R14, RZ, RZ, -R14 ;  /* 0x000000ffff0e1224 */ /* 0x000fe200078e0a0e */
[----:B------:R-:W-:-:S04]  /*6460*/  LEA.HI.X R16, R16, RZ, RZ, 0x16, P3 ;  /* 0x000000ff10107211 */ /* 0x000fc800018fb4ff */
[--C-:B------:R-:W-:Y:S01]  /*6470*/  SHF.R.U64 R0, R7, 0x1, R16.reuse ;  /* 0x0000000107007819 */ /* 0x100fe20000001210 */
[----:B------:R-:W-:Y:S01]  /*6480*/  IMAD.SHL.U32 R7, R17, 0x100000, RZ ;  /* 0x0010000011077824 */ /* 0x000fe200078e00ff */
[----:B------:R-:W-:Y:S02]  /*6490*/  SHF.R.U32.HI R16, RZ, 0x1, R16 ;  /* 0x00000001ff107819 */ /* 0x000fe40000011610 */
[----:B------:R-:W-:-:S04]  /*64a0*/  IADD3 R19, P3, P4, RZ, RZ, R0 ;  /* 0x000000ffff137210 */ /* 0x000fc80007c7e000 */
[----:B------:R-:W-:-:S04]  /*64b0*/  IADD3.X R7, PT, PT, R7, 0x3fe00000, R16, P3, P4 ;  /* 0x3fe0000007077810 */ /* 0x000fc80001fe8410 */
[----:B------:R-:W-:-:S07]  /*64c0*/  LOP3.LUT R26, R7, R6, RZ, 0xfc, !PT ;  /* 0x00000006071a7212 */ /* 0x000fce00078efcff */
.L_x_87:
[----:B------:R-:W-:Y:S02]  /*64d0*/  IMAD.MOV.U32 R25, RZ, RZ, 0x0 ;  /* 0x00000000ff197424 */ /* 0x000fe400078e00ff */
[----:B------:R-:W-:Y:S02]  /*64e0*/  IMAD.MOV.U32 R0, RZ, RZ, R14 ;  /* 0x000000ffff007224 */ /* 0x000fe400078e000e */
[----:B------:R-:W-:Y:S02]  /*64f0*/  IMAD.MOV.U32 R6, RZ, RZ, R19 ;  /* 0x000000ffff067224 */ /* 0x000fe400078e0013 */
[----:B------:R-:W-:Y:S01]  /*6500*/  IMAD.MOV.U32 R7, RZ, RZ, R26 ;  /* 0x000000ffff077224 */ /* 0x000fe200078e001a */
[----:B------:R-:W-:Y:S06]  /*6510*/  RET.REL.NODEC R24 `(_Z6updatePdiPiiPA3_diiS_dddi) ;  /* 0xffffff9818b87950 */ /* 0x000fec0003c3ffff */
.L_x_94:
[----:B------:R-:W-:-:S00]  /*6520*/  BRA `(.L_x_94) ;  /* 0xfffffffc00fc7947 */ /* 0x000fc0000383ffff */
[----:B------:R-:W-:-:S00]  /*6530*/  NOP ;  /* 0x0000000000007918 */ /* 0x000fc00000000000 */
        /* <DEDUP_REMOVED lines=12> */
.L_x_98:


//--------------------- .nv.global.init           --------------------------
	.section	.nv.global.init,"aw",@progbits
	.align	16
.nv.global.init:
	.type		__cudart_sin_cos_coeffs,@object
	.size		__cudart_sin_cos_coeffs,(__cudart_i2opi_d - __cudart_sin_cos_coeffs)
__cudart_sin_cos_coeffs:
        /*0000*/ 	.byte	0x46, 0xd2, 0xb0, 0x2c, 0xf1, 0xe5, 0x5a, 0xbe, 0x92, 0xe3, 0xac, 0x69, 0xe3, 0x1d, 0xc7, 0x3e
        /*0010*/ 	.byte	0xa1, 0x62, 0xdb, 0x19, 0xa0, 0x01, 0x2a, 0xbf, 0x18, 0x08, 0x11, 0x11, 0x11, 0x11, 0x81, 0x3f
        /*0020*/ 	.byte	0x54, 0x55, 0x55, 0x55, 0x55, 0x55, 0xc5, 0xbf, 0x00, 0x00, 0x00, 0x00, 0x00, 0x00, 0x00, 0x00
        /*0030*/ 	.byte	0x00, 0x00, 0x00, 0x00, 0x00, 0x00, 0x00, 0x00, 0x64, 0x81, 0xfd, 0x20, 0x83, 0xff, 0xa8, 0xbd
        /*0040*/ 	.byte	0x28, 0x85, 0xef, 0xc1, 0xa7, 0xee, 0x21, 0x3e, 0xd9, 0xe6, 0x06, 0x8e, 0x4f, 0x7e, 0x92, 0xbe
        /*0050*/ 	.byte	0xe9, 0xbc, 0xdd, 0x19, 0xa0, 0x01, 0xfa, 0x3e, 0x47, 0x5d, 0xc1, 0x16, 0x6c, 0xc1, 0x56, 0xbf
        /*0060*/ 	.byte	0x51, 0x55, 0x55, 0x55, 0x55, 0x55, 0xa5, 0x3f, 0x00, 0x00, 0x00, 0x00, 0x00, 0x00, 0xe0, 0xbf
        /*0070*/ 	.byte	0x00, 0x00, 0x00, 0x00, 0x00, 0x00, 0xf0, 0x3f, 0x00, 0x00, 0x00, 0x00, 0x00, 0x00, 0x00, 0x00
	.type		__cudart_i2opi_d,@object
	.size		__cudart_i2opi_d,(.L_0 - __cudart_i2opi_d)
__cudart_i2opi_d:
        /* <DEDUP_REMOVED lines=9> */
.L_0:


//--------------------- .nv.shared.reserved.0     --------------------------
	.section	.nv.shared.reserved.0,"aw",@nobits
	.weak		__nv_reservedSMEM_offset_0_alias
	.size		__nv_reservedSMEM_offset_0_alias, 0, 64
	.other		__nv_reservedSMEM_offset_0_alias,@"STO_CUDA_RESERVED_SHARED STV_DEFAULT"
__nv_reservedSMEM_offset_0_alias:
	.zero		0
	.zero		64


//--------------------- .nv.constant0._Z6updatePdiPiiPA3_diiS_dddi --------------------------
	.section	.nv.constant0._Z6updatePdiPiiPA3_diiS_dddi,"a",@progbits
	.sectionflags	@""
	.align	4
.nv.constant0._Z6updatePdiPiiPA3_diiS_dddi:
	.zero		980


//--------------------- SYMBOLS --------------------------

	.type		.nv.reservedSmem.offset0,@object
	.size		.nv.reservedSmem.offset0,0x4
